//
// Generated by NVIDIA NVVM Compiler
//
// Compiler Build ID: CL-36424714
// Cuda compilation tools, release 13.0, V13.0.88
// Based on NVVM 20.0.0
//

.version 9.0
.target sm_100
.address_size 64

	// .globl	_Z9dftKernelPKfP9Complessoi
.global .align 4 .b8 __cudart_i2opi_f[24] = {65, 144, 67, 60, 153, 149, 98, 219, 192, 221, 52, 245, 209, 87, 39, 252, 41, 21, 68, 78, 110, 131, 249, 162};

.visible .entry _Z9dftKernelPKfP9Complessoi(
	.param .u64 .ptr .align 1 _Z9dftKernelPKfP9Complessoi_param_0,
	.param .u64 .ptr .align 1 _Z9dftKernelPKfP9Complessoi_param_1,
	.param .u32 _Z9dftKernelPKfP9Complessoi_param_2
)
{
	.local .align 4 .b8 	__local_depot0[28];
	.reg .b64 	%SP;
	.reg .b64 	%SPL;
	.reg .pred 	%p<20>;
	.reg .b32 	%r<88>;
	.reg .b32 	%f<64>;
	.reg .b64 	%rd<46>;
	.reg .b64 	%fd<9>;

	mov.u64 	%SPL, __local_depot0;
	ld.param.u64 	%rd14, [_Z9dftKernelPKfP9Complessoi_param_0];
	ld.param.u64 	%rd15, [_Z9dftKernelPKfP9Complessoi_param_1];
	ld.param.u32 	%r31, [_Z9dftKernelPKfP9Complessoi_param_2];
	add.u64 	%rd1, %SPL, 0;
	add.u64 	%rd2, %SPL, 0;
	mov.u32 	%r32, %ctaid.x;
	mov.u32 	%r33, %ntid.x;
	mov.u32 	%r34, %tid.x;
	mad.lo.s32 	%r1, %r32, %r33, %r34;
	setp.ge.s32 	%p1, %r1, %r31;
	@%p1 bra 	$L__BB0_21;
	setp.lt.s32 	%p2, %r31, 1;
	mov.f32 	%f62, 0f00000000;
	mov.f32 	%f63, %f62;
	@%p2 bra 	$L__BB0_20;
	cvta.to.global.u64 	%rd3, %rd14;
	cvt.rn.f64.s32 	%fd1, %r31;
	cvt.rn.f64.s32 	%fd2, %r1;
	mul.f64 	%fd3, %fd2, 0d401921FB54442D18;
	div.rn.f64 	%fd4, %fd3, %fd1;
	cvt.rn.f32.f64 	%f1, %fd4;
	mov.f32 	%f63, 0f00000000;
	mov.b32 	%r79, 0;
	mov.u64 	%rd30, __cudart_i2opi_f;
	mov.f32 	%f62, %f63;
$L__BB0_3:
	cvt.rn.f32.u32 	%f20, %r79;
	mul.f32 	%f4, %f1, %f20;
	mul.wide.u32 	%rd18, %r79, 4;
	add.s64 	%rd19, %rd3, %rd18;
	ld.global.f32 	%f5, [%rd19];
	mul.f32 	%f21, %f4, 0f3F22F983;
	cvt.rni.s32.f32 	%r87, %f21;
	cvt.rn.f32.s32 	%f22, %r87;
	fma.rn.f32 	%f23, %f22, 0fBFC90FDA, %f4;
	fma.rn.f32 	%f24, %f22, 0fB3A22168, %f23;
	fma.rn.f32 	%f61, %f22, 0fA7C234C5, %f24;
	abs.f32 	%f7, %f4;
	setp.ltu.f32 	%p3, %f7, 0f47CE4780;
	mov.u32 	%r83, %r87;
	mov.f32 	%f60, %f61;
	@%p3 bra 	$L__BB0_11;
	setp.neu.f32 	%p4, %f7, 0f7F800000;
	@%p4 bra 	$L__BB0_6;
	mov.f32 	%f27, 0f00000000;
	mul.rn.f32 	%f60, %f4, %f27;
	mov.b32 	%r83, 0;
	bra.uni 	$L__BB0_11;
$L__BB0_6:
	mov.b32 	%r4, %f4;
	shl.b32 	%r37, %r4, 8;
	or.b32  	%r5, %r37, -2147483648;
	mov.b64 	%rd44, 0;
	mov.b32 	%r80, 0;
	mov.u64 	%rd42, %rd30;
	mov.u64 	%rd43, %rd2;
$L__BB0_7:
	.pragma "nounroll";
	ld.global.nc.u32 	%r38, [%rd42];
	mad.wide.u32 	%rd22, %r38, %r5, %rd44;
	shr.u64 	%rd44, %rd22, 32;
	st.local.u32 	[%rd43], %rd22;
	add.s32 	%r80, %r80, 1;
	add.s64 	%rd43, %rd43, 4;
	add.s64 	%rd42, %rd42, 4;
	setp.ne.s32 	%p5, %r80, 6;
	@%p5 bra 	$L__BB0_7;
	shr.u32 	%r39, %r4, 23;
	st.local.u32 	[%rd2+24], %rd44;
	and.b32  	%r8, %r39, 31;
	and.b32  	%r40, %r39, 224;
	add.s32 	%r41, %r40, -128;
	shr.u32 	%r42, %r41, 5;
	mul.wide.u32 	%rd23, %r42, 4;
	sub.s64 	%rd10, %rd2, %rd23;
	ld.local.u32 	%r81, [%rd10+24];
	ld.local.u32 	%r82, [%rd10+20];
	setp.eq.s32 	%p6, %r8, 0;
	@%p6 bra 	$L__BB0_10;
	shf.l.wrap.b32 	%r81, %r82, %r81, %r8;
	ld.local.u32 	%r43, [%rd10+16];
	shf.l.wrap.b32 	%r82, %r43, %r82, %r8;
$L__BB0_10:
	shr.u32 	%r44, %r81, 30;
	shf.l.wrap.b32 	%r45, %r82, %r81, 2;
	shl.b32 	%r46, %r82, 2;
	shr.u32 	%r47, %r45, 31;
	add.s32 	%r48, %r47, %r44;
	neg.s32 	%r49, %r48;
	setp.lt.s32 	%p7, %r4, 0;
	selp.b32 	%r83, %r49, %r48, %p7;
	xor.b32  	%r50, %r45, %r4;
	shr.s32 	%r51, %r45, 31;
	xor.b32  	%r52, %r51, %r45;
	xor.b32  	%r53, %r51, %r46;
	cvt.u64.u32 	%rd24, %r52;
	shl.b64 	%rd25, %rd24, 32;
	cvt.u64.u32 	%rd26, %r53;
	or.b64  	%rd27, %rd25, %rd26;
	cvt.rn.f64.s64 	%fd5, %rd27;
	mul.f64 	%fd6, %fd5, 0d3BF921FB54442D19;
	cvt.rn.f32.f64 	%f25, %fd6;
	neg.f32 	%f26, %f25;
	setp.lt.s32 	%p8, %r50, 0;
	selp.f32 	%f60, %f26, %f25, %p8;
$L__BB0_11:
	setp.ltu.f32 	%p9, %f7, 0f47CE4780;
	add.s32 	%r55, %r83, 1;
	mul.rn.f32 	%f28, %f60, %f60;
	and.b32  	%r56, %r83, 1;
	setp.eq.b32 	%p10, %r56, 1;
	selp.f32 	%f29, %f60, 0f3F800000, %p10;
	fma.rn.f32 	%f30, %f28, %f29, 0f00000000;
	fma.rn.f32 	%f31, %f28, 0f37CBAC00, 0fBAB607ED;
	selp.f32 	%f32, 0fB94D4153, %f31, %p10;
	selp.f32 	%f33, 0f3C0885E4, 0f3D2AAABB, %p10;
	fma.rn.f32 	%f34, %f32, %f28, %f33;
	selp.f32 	%f35, 0fBE2AAAA8, 0fBEFFFFFF, %p10;
	fma.rn.f32 	%f36, %f34, %f28, %f35;
	fma.rn.f32 	%f37, %f36, %f30, %f29;
	and.b32  	%r57, %r55, 2;
	setp.eq.s32 	%p11, %r57, 0;
	mov.f32 	%f38, 0f00000000;
	sub.f32 	%f39, %f38, %f37;
	selp.f32 	%f40, %f37, %f39, %p11;
	fma.rn.f32 	%f62, %f5, %f40, %f62;
	@%p9 bra 	$L__BB0_19;
	setp.neu.f32 	%p12, %f7, 0f7F800000;
	@%p12 bra 	$L__BB0_14;
	mov.f32 	%f43, 0f00000000;
	mul.rn.f32 	%f61, %f4, %f43;
	mov.b32 	%r87, 0;
	bra.uni 	$L__BB0_19;
$L__BB0_14:
	mov.b32 	%r17, %f4;
	shl.b32 	%r59, %r17, 8;
	or.b32  	%r18, %r59, -2147483648;
	mov.b64 	%rd45, 0;
	mov.b32 	%r84, 0;
$L__BB0_15:
	.pragma "nounroll";
	mul.wide.u32 	%rd29, %r84, 4;
	add.s64 	%rd31, %rd30, %rd29;
	ld.global.nc.u32 	%r60, [%rd31];
	mad.wide.u32 	%rd32, %r60, %r18, %rd45;
	shr.u64 	%rd45, %rd32, 32;
	add.s64 	%rd33, %rd1, %rd29;
	st.local.u32 	[%rd33], %rd32;
	add.s32 	%r84, %r84, 1;
	setp.ne.s32 	%p13, %r84, 6;
	@%p13 bra 	$L__BB0_15;
	shr.u32 	%r61, %r17, 23;
	st.local.u32 	[%rd1+24], %rd45;
	and.b32  	%r21, %r61, 31;
	and.b32  	%r62, %r61, 224;
	add.s32 	%r63, %r62, -128;
	shr.u32 	%r64, %r63, 5;
	mul.wide.u32 	%rd34, %r64, 4;
	sub.s64 	%rd13, %rd1, %rd34;
	ld.local.u32 	%r85, [%rd13+24];
	ld.local.u32 	%r86, [%rd13+20];
	setp.eq.s32 	%p14, %r21, 0;
	@%p14 bra 	$L__BB0_18;
	shf.l.wrap.b32 	%r85, %r86, %r85, %r21;
	ld.local.u32 	%r65, [%rd13+16];
	shf.l.wrap.b32 	%r86, %r65, %r86, %r21;
$L__BB0_18:
	shr.u32 	%r66, %r85, 30;
	shf.l.wrap.b32 	%r67, %r86, %r85, 2;
	shl.b32 	%r68, %r86, 2;
	shr.u32 	%r69, %r67, 31;
	add.s32 	%r70, %r69, %r66;
	neg.s32 	%r71, %r70;
	setp.lt.s32 	%p15, %r17, 0;
	selp.b32 	%r87, %r71, %r70, %p15;
	xor.b32  	%r72, %r67, %r17;
	shr.s32 	%r73, %r67, 31;
	xor.b32  	%r74, %r73, %r67;
	xor.b32  	%r75, %r73, %r68;
	cvt.u64.u32 	%rd35, %r74;
	shl.b64 	%rd36, %rd35, 32;
	cvt.u64.u32 	%rd37, %r75;
	or.b64  	%rd38, %rd36, %rd37;
	cvt.rn.f64.s64 	%fd7, %rd38;
	mul.f64 	%fd8, %fd7, 0d3BF921FB54442D19;
	cvt.rn.f32.f64 	%f41, %fd8;
	neg.f32 	%f42, %f41;
	setp.lt.s32 	%p16, %r72, 0;
	selp.f32 	%f61, %f42, %f41, %p16;
$L__BB0_19:
	mul.rn.f32 	%f44, %f61, %f61;
	and.b32  	%r77, %r87, 1;
	setp.eq.b32 	%p17, %r77, 1;
	selp.f32 	%f45, 0f3F800000, %f61, %p17;
	fma.rn.f32 	%f46, %f44, %f45, 0f00000000;
	fma.rn.f32 	%f47, %f44, 0f37CBAC00, 0fBAB607ED;
	selp.f32 	%f48, %f47, 0fB94D4153, %p17;
	selp.f32 	%f49, 0f3D2AAABB, 0f3C0885E4, %p17;
	fma.rn.f32 	%f50, %f48, %f44, %f49;
	selp.f32 	%f51, 0fBEFFFFFF, 0fBE2AAAA8, %p17;
	fma.rn.f32 	%f52, %f50, %f44, %f51;
	fma.rn.f32 	%f53, %f52, %f46, %f45;
	and.b32  	%r78, %r87, 2;
	setp.eq.s32 	%p18, %r78, 0;
	mov.f32 	%f54, 0f00000000;
	sub.f32 	%f55, %f54, %f53;
	selp.f32 	%f56, %f53, %f55, %p18;
	neg.f32 	%f57, %f5;
	fma.rn.f32 	%f63, %f57, %f56, %f63;
	add.s32 	%r79, %r79, 1;
	setp.ne.s32 	%p19, %r79, %r31;
	@%p19 bra 	$L__BB0_3;
$L__BB0_20:
	cvta.to.global.u64 	%rd39, %rd15;
	mul.wide.s32 	%rd40, %r1, 8;
	add.s64 	%rd41, %rd39, %rd40;
	st.global.v2.f32 	[%rd41], {%f62, %f63};
$L__BB0_21:
	ret;

}
	// .globl	_Z6filtroP9Complessoiii
.visible .entry _Z6filtroP9Complessoiii(
	.param .u64 .ptr .align 1 _Z6filtroP9Complessoiii_param_0,
	.param .u32 _Z6filtroP9Complessoiii_param_1,
	.param .u32 _Z6filtroP9Complessoiii_param_2,
	.param .u32 _Z6filtroP9Complessoiii_param_3
)
{
	.reg .pred 	%p<5>;
	.reg .b32 	%r<12>;
	.reg .b32 	%f<2>;
	.reg .b64 	%rd<5>;

	ld.param.u64 	%rd1, [_Z6filtroP9Complessoiii_param_0];
	ld.param.u32 	%r2, [_Z6filtroP9Complessoiii_param_1];
	ld.param.u32 	%r3, [_Z6filtroP9Complessoiii_param_2];
	ld.param.u32 	%r4, [_Z6filtroP9Complessoiii_param_3];
	mov.u32 	%r5, %ctaid.x;
	mov.u32 	%r6, %ntid.x;
	mov.u32 	%r7, %tid.x;
	mad.lo.s32 	%r1, %r5, %r6, %r7;
	setp.ge.s32 	%p1, %r1, %r2;
	@%p1 bra 	$L__BB1_3;
	mul.lo.s32 	%r8, %r3, %r2;
	div.s32 	%r9, %r8, %r4;
	setp.le.s32 	%p2, %r1, %r9;
	sub.s32 	%r11, %r2, %r9;
	setp.ge.s32 	%p3, %r1, %r11;
	or.pred  	%p4, %p2, %p3;
	@%p4 bra 	$L__BB1_3;
	cvta.to.global.u64 	%rd2, %rd1;
	mul.wide.s32 	%rd3, %r1, 8;
	add.s64 	%rd4, %rd2, %rd3;
	mov.f32 	%f1, 0f00000000;
	st.global.v2.f32 	[%rd4], {%f1, %f1};
$L__BB1_3:
	ret;

}
	// .globl	_Z10idftKernelPK9ComplessoPfi
.visible .entry _Z10idftKernelPK9ComplessoPfi(
	.param .u64 .ptr .align 1 _Z10idftKernelPK9ComplessoPfi_param_0,
	.param .u64 .ptr .align 1 _Z10idftKernelPK9ComplessoPfi_param_1,
	.param .u32 _Z10idftKernelPK9ComplessoPfi_param_2
)
{
	.local .align 4 .b8 	__local_depot2[28];
	.reg .b64 	%SP;
	.reg .b64 	%SPL;
	.reg .pred 	%p<20>;
	.reg .b32 	%r<89>;
	.reg .b32 	%f<63>;
	.reg .b64 	%rd<46>;
	.reg .b64 	%fd<9>;

	mov.u64 	%SPL, __local_depot2;
	ld.param.u64 	%rd15, [_Z10idftKernelPK9ComplessoPfi_param_0];
	ld.param.u64 	%rd16, [_Z10idftKernelPK9ComplessoPfi_param_1];
	ld.param.u32 	%r31, [_Z10idftKernelPK9ComplessoPfi_param_2];
	add.u64 	%rd1, %SPL, 0;
	add.u64 	%rd2, %SPL, 0;
	mov.u32 	%r32, %ctaid.x;
	mov.u32 	%r33, %ntid.x;
	mov.u32 	%r34, %tid.x;
	mad.lo.s32 	%r1, %r32, %r33, %r34;
	setp.ge.s32 	%p1, %r1, %r31;
	@%p1 bra 	$L__BB2_21;
	cvta.to.global.u64 	%rd19, %rd16;
	mul.wide.s32 	%rd20, %r1, 4;
	add.s64 	%rd3, %rd19, %rd20;
	mov.b32 	%r35, 0;
	st.global.u32 	[%rd3], %r35;
	setp.lt.s32 	%p2, %r31, 1;
	mov.f32 	%f62, 0f00000000;
	@%p2 bra 	$L__BB2_20;
	cvta.to.global.u64 	%rd4, %rd15;
	cvt.rn.f64.s32 	%fd1, %r31;
	cvt.rn.f64.s32 	%fd2, %r1;
	mul.f64 	%fd3, %fd2, 0d401921FB54442D18;
	div.rn.f64 	%fd4, %fd3, %fd1;
	cvt.rn.f32.f64 	%f1, %fd4;
	mov.b32 	%r80, 0;
	mov.f32 	%f62, 0f00000000;
	mov.u64 	%rd31, __cudart_i2opi_f;
$L__BB2_3:
	cvt.rn.f32.u32 	%f17, %r80;
	mul.f32 	%f3, %f1, %f17;
	mul.f32 	%f18, %f3, 0f3F22F983;
	cvt.rni.s32.f32 	%r88, %f18;
	cvt.rn.f32.s32 	%f19, %r88;
	fma.rn.f32 	%f20, %f19, 0fBFC90FDA, %f3;
	fma.rn.f32 	%f21, %f19, 0fB3A22168, %f20;
	fma.rn.f32 	%f61, %f19, 0fA7C234C5, %f21;
	abs.f32 	%f5, %f3;
	setp.ltu.f32 	%p3, %f5, 0f47CE4780;
	mov.u32 	%r84, %r88;
	mov.f32 	%f60, %f61;
	@%p3 bra 	$L__BB2_11;
	setp.neu.f32 	%p4, %f5, 0f7F800000;
	@%p4 bra 	$L__BB2_6;
	mov.f32 	%f24, 0f00000000;
	mul.rn.f32 	%f60, %f3, %f24;
	mov.b32 	%r84, 0;
	bra.uni 	$L__BB2_11;
$L__BB2_6:
	mov.b32 	%r4, %f3;
	shl.b32 	%r38, %r4, 8;
	or.b32  	%r5, %r38, -2147483648;
	mov.b64 	%rd44, 0;
	mov.b32 	%r81, 0;
	mov.u64 	%rd42, %rd31;
	mov.u64 	%rd43, %rd2;
$L__BB2_7:
	.pragma "nounroll";
	ld.global.nc.u32 	%r39, [%rd42];
	mad.wide.u32 	%rd23, %r39, %r5, %rd44;
	shr.u64 	%rd44, %rd23, 32;
	st.local.u32 	[%rd43], %rd23;
	add.s32 	%r81, %r81, 1;
	add.s64 	%rd43, %rd43, 4;
	add.s64 	%rd42, %rd42, 4;
	setp.ne.s32 	%p5, %r81, 6;
	@%p5 bra 	$L__BB2_7;
	shr.u32 	%r40, %r4, 23;
	st.local.u32 	[%rd2+24], %rd44;
	and.b32  	%r8, %r40, 31;
	and.b32  	%r41, %r40, 224;
	add.s32 	%r42, %r41, -128;
	shr.u32 	%r43, %r42, 5;
	mul.wide.u32 	%rd24, %r43, 4;
	sub.s64 	%rd11, %rd2, %rd24;
	ld.local.u32 	%r82, [%rd11+24];
	ld.local.u32 	%r83, [%rd11+20];
	setp.eq.s32 	%p6, %r8, 0;
	@%p6 bra 	$L__BB2_10;
	shf.l.wrap.b32 	%r82, %r83, %r82, %r8;
	ld.local.u32 	%r44, [%rd11+16];
	shf.l.wrap.b32 	%r83, %r44, %r83, %r8;
$L__BB2_10:
	shr.u32 	%r45, %r82, 30;
	shf.l.wrap.b32 	%r46, %r83, %r82, 2;
	shl.b32 	%r47, %r83, 2;
	shr.u32 	%r48, %r46, 31;
	add.s32 	%r49, %r48, %r45;
	neg.s32 	%r50, %r49;
	setp.lt.s32 	%p7, %r4, 0;
	selp.b32 	%r84, %r50, %r49, %p7;
	xor.b32  	%r51, %r46, %r4;
	shr.s32 	%r52, %r46, 31;
	xor.b32  	%r53, %r52, %r46;
	xor.b32  	%r54, %r52, %r47;
	cvt.u64.u32 	%rd25, %r53;
	shl.b64 	%rd26, %rd25, 32;
	cvt.u64.u32 	%rd27, %r54;
	or.b64  	%rd28, %rd26, %rd27;
	cvt.rn.f64.s64 	%fd5, %rd28;
	mul.f64 	%fd6, %fd5, 0d3BF921FB54442D19;
	cvt.rn.f32.f64 	%f22, %fd6;
	neg.f32 	%f23, %f22;
	setp.lt.s32 	%p8, %r51, 0;
	selp.f32 	%f60, %f23, %f22, %p8;
$L__BB2_11:
	setp.ltu.f32 	%p9, %f5, 0f47CE4780;
	add.s32 	%r56, %r84, 1;
	mul.rn.f32 	%f25, %f60, %f60;
	and.b32  	%r57, %r84, 1;
	setp.eq.b32 	%p10, %r57, 1;
	selp.f32 	%f26, %f60, 0f3F800000, %p10;
	fma.rn.f32 	%f27, %f25, %f26, 0f00000000;
	fma.rn.f32 	%f28, %f25, 0f37CBAC00, 0fBAB607ED;
	selp.f32 	%f29, 0fB94D4153, %f28, %p10;
	selp.f32 	%f30, 0f3C0885E4, 0f3D2AAABB, %p10;
	fma.rn.f32 	%f31, %f29, %f25, %f30;
	selp.f32 	%f32, 0fBE2AAAA8, 0fBEFFFFFF, %p10;
	fma.rn.f32 	%f33, %f31, %f25, %f32;
	fma.rn.f32 	%f34, %f33, %f27, %f26;
	and.b32  	%r58, %r56, 2;
	setp.eq.s32 	%p11, %r58, 0;
	mov.f32 	%f35, 0f00000000;
	sub.f32 	%f36, %f35, %f34;
	selp.f32 	%f9, %f34, %f36, %p11;
	@%p9 bra 	$L__BB2_19;
	setp.neu.f32 	%p12, %f5, 0f7F800000;
	@%p12 bra 	$L__BB2_14;
	mov.f32 	%f39, 0f00000000;
	mul.rn.f32 	%f61, %f3, %f39;
	mov.b32 	%r88, 0;
	bra.uni 	$L__BB2_19;
$L__BB2_14:
	mov.b32 	%r17, %f3;
	shl.b32 	%r60, %r17, 8;
	or.b32  	%r18, %r60, -2147483648;
	mov.b64 	%rd45, 0;
	mov.b32 	%r85, 0;
$L__BB2_15:
	.pragma "nounroll";
	mul.wide.u32 	%rd30, %r85, 4;
	add.s64 	%rd32, %rd31, %rd30;
	ld.global.nc.u32 	%r61, [%rd32];
	mad.wide.u32 	%rd33, %r61, %r18, %rd45;
	shr.u64 	%rd45, %rd33, 32;
	add.s64 	%rd34, %rd1, %rd30;
	st.local.u32 	[%rd34], %rd33;
	add.s32 	%r85, %r85, 1;
	setp.ne.s32 	%p13, %r85, 6;
	@%p13 bra 	$L__BB2_15;
	shr.u32 	%r62, %r17, 23;
	st.local.u32 	[%rd1+24], %rd45;
	and.b32  	%r21, %r62, 31;
	and.b32  	%r63, %r62, 224;
	add.s32 	%r64, %r63, -128;
	shr.u32 	%r65, %r64, 5;
	mul.wide.u32 	%rd35, %r65, 4;
	sub.s64 	%rd14, %rd1, %rd35;
	ld.local.u32 	%r86, [%rd14+24];
	ld.local.u32 	%r87, [%rd14+20];
	setp.eq.s32 	%p14, %r21, 0;
	@%p14 bra 	$L__BB2_18;
	shf.l.wrap.b32 	%r86, %r87, %r86, %r21;
	ld.local.u32 	%r66, [%rd14+16];
	shf.l.wrap.b32 	%r87, %r66, %r87, %r21;
$L__BB2_18:
	shr.u32 	%r67, %r86, 30;
	shf.l.wrap.b32 	%r68, %r87, %r86, 2;
	shl.b32 	%r69, %r87, 2;
	shr.u32 	%r70, %r68, 31;
	add.s32 	%r71, %r70, %r67;
	neg.s32 	%r72, %r71;
	setp.lt.s32 	%p15, %r17, 0;
	selp.b32 	%r88, %r72, %r71, %p15;
	xor.b32  	%r73, %r68, %r17;
	shr.s32 	%r74, %r68, 31;
	xor.b32  	%r75, %r74, %r68;
	xor.b32  	%r76, %r74, %r69;
	cvt.u64.u32 	%rd36, %r75;
	shl.b64 	%rd37, %rd36, 32;
	cvt.u64.u32 	%rd38, %r76;
	or.b64  	%rd39, %rd37, %rd38;
	cvt.rn.f64.s64 	%fd7, %rd39;
	mul.f64 	%fd8, %fd7, 0d3BF921FB54442D19;
	cvt.rn.f32.f64 	%f37, %fd8;
	neg.f32 	%f38, %f37;
	setp.lt.s32 	%p16, %r73, 0;
	selp.f32 	%f61, %f38, %f37, %p16;
$L__BB2_19:
	mul.rn.f32 	%f40, %f61, %f61;
	and.b32  	%r78, %r88, 1;
	setp.eq.b32 	%p17, %r78, 1;
	selp.f32 	%f41, 0f3F800000, %f61, %p17;
	fma.rn.f32 	%f42, %f40, %f41, 0f00000000;
	fma.rn.f32 	%f43, %f40, 0f37CBAC00, 0fBAB607ED;
	selp.f32 	%f44, %f43, 0fB94D4153, %p17;
	selp.f32 	%f45, 0f3D2AAABB, 0f3C0885E4, %p17;
	fma.rn.f32 	%f46, %f44, %f40, %f45;
	selp.f32 	%f47, 0fBEFFFFFF, 0fBE2AAAA8, %p17;
	fma.rn.f32 	%f48, %f46, %f40, %f47;
	fma.rn.f32 	%f49, %f48, %f42, %f41;
	and.b32  	%r79, %r88, 2;
	setp.eq.s32 	%p18, %r79, 0;
	mov.f32 	%f50, 0f00000000;
	sub.f32 	%f51, %f50, %f49;
	selp.f32 	%f52, %f49, %f51, %p18;
	mul.wide.u32 	%rd40, %r80, 8;
	add.s64 	%rd41, %rd4, %rd40;
	ld.global.f32 	%f53, [%rd41];
	fma.rn.f32 	%f54, %f53, %f9, %f62;
	st.global.f32 	[%rd3], %f54;
	ld.global.f32 	%f55, [%rd41+4];
	neg.f32 	%f56, %f55;
	fma.rn.f32 	%f62, %f56, %f52, %f54;
	st.global.f32 	[%rd3], %f62;
	add.s32 	%r80, %r80, 1;
	setp.ne.s32 	%p19, %r80, %r31;
	@%p19 bra 	$L__BB2_3;
$L__BB2_20:
	cvt.rn.f32.s32 	%f57, %r31;
	div.rn.f32 	%f58, %f62, %f57;
	st.global.f32 	[%rd3], %f58;
$L__BB2_21:
	ret;

}


// ===== COMPILED SASS (sm_100) =====

	.target	sm_100

	.elftype	@"ET_EXEC"


//--------------------- .note.nv.tkinfo           --------------------------
	.section	.note.nv.tkinfo,"",@"SHT_NOTE"
	.sectionflags	@"SHF_NOTE_NV_TKINFO"
	.tkinfo
        /*0018*/ 	.word	0x00000002
        /*0030*/ 	.string	""
        /*0030*/ 	.string	"ptxas"
        /*0030*/ 	.string	"Cuda compilation tools, release 13.0, V13.0.88"
        /*0030*/ 	.string	"Build cuda_13.0.r13.0/compiler.36424714_0"
        /*0030*/ 	.string	"-arch sm_100 -m 64 "



//--------------------- .note.nv.cuinfo           --------------------------
	.section	.note.nv.cuinfo,"",@"SHT_NOTE"
	.sectionflags	@"SHF_NOTE_NV_CUINFO"
        /*0018*/ 	.short	0x0002
        /*001a*/ 	.short	0x0064
        /*001c*/ 	.short	0x0082
	.zero		2


//--------------------- .nv.info                  --------------------------
	.section	.nv.info,"",@"SHT_CUDA_INFO"
	.align	4


	//----- nvinfo : EIATTR_REGCOUNT
	.align		4
        /*0000*/ 	.byte	0x04, 0x2f
        /*0002*/ 	.short	(.L_2 - .L_1)
	.align		4
.L_1:
        /*0004*/ 	.word	index@(_Z9dftKernelPKfP9Complessoi)
        /*0008*/ 	.word	0x0000001a


	//----- nvinfo : EIATTR_FRAME_SIZE
	.align		4
.L_2:
        /*000c*/ 	.byte	0x04, 0x11
        /*000e*/ 	.short	(.L_4 - .L_3)
	.align		4
.L_3:
        /*0010*/ 	.word	index@($__internal_2_$__cuda_sm20_div_rn_f64_full)
        /*0014*/ 	.word	0x00000020


	//----- nvinfo : EIATTR_FRAME_SIZE
	.align		4
.L_4:
        /*0018*/ 	.byte	0x04, 0x11
        /*001a*/ 	.short	(.L_6 - .L_5)
	.align		4
.L_5:
        /*001c*/ 	.word	index@(_Z9dftKernelPKfP9Complessoi)
        /*0020*/ 	.word	0x00000020


	//----- nvinfo : EIATTR_REGCOUNT
	.align		4
.L_6:
        /*0024*/ 	.byte	0x04, 0x2f
        /*0026*/ 	.short	(.L_8 - .L_7)
	.align		4
.L_7:
        /*0028*/ 	.word	index@(_Z6filtroP9Complessoiii)
        /*002c*/ 	.word	0x0000000e


	//----- nvinfo : EIATTR_FRAME_SIZE
	.align		4
.L_8:
        /*0030*/ 	.byte	0x04, 0x11
        /*0032*/ 	.short	(.L_10 - .L_9)
	.align		4
.L_9:
        /*0034*/ 	.word	index@(_Z6filtroP9Complessoiii)
        /*0038*/ 	.word	0x00000000


	//----- nvinfo : EIATTR_REGCOUNT
	.align		4
.L_10:
        /*003c*/ 	.byte	0x04, 0x2f
        /*003e*/ 	.short	(.L_12 - .L_11)
	.align		4
.L_11:
        /*0040*/ 	.word	index@(_Z10idftKernelPK9ComplessoPfi)
        /*0044*/ 	.word	0x0000001a


	//----- nvinfo : EIATTR_FRAME_SIZE
	.align		4
.L_12:
        /*0048*/ 	.byte	0x04, 0x11
        /*004a*/ 	.short	(.L_14 - .L_13)
	.align		4
.L_13:
        /*004c*/ 	.word	index@($__internal_1_$__cuda_sm3x_div_rn_noftz_f32_slowpath)
        /*0050*/ 	.word	0x00000020


	//----- nvinfo : EIATTR_FRAME_SIZE
	.align		4
.L_14:
        /*0054*/ 	.byte	0x04, 0x11
        /*0056*/ 	.short	(.L_16 - .L_15)
	.align		4
.L_15:
        /*0058*/ 	.word	index@($__internal_0_$__cuda_sm20_div_rn_f64_full)
        /*005c*/ 	.word	0x00000020


	//----- nvinfo : EIATTR_FRAME_SIZE
	.align		4
.L_16:
        /*0060*/ 	.byte	0x04, 0x11
        /*0062*/ 	.short	(.L_18 - .L_17)
	.align		4
.L_17:
        /*0064*/ 	.word	index@(_Z10idftKernelPK9ComplessoPfi)
        /*0068*/ 	.word	0x00000020


	//----- nvinfo : EIATTR_MIN_STACK_SIZE
	.align		4
.L_18:
        /*006c*/ 	.byte	0x04, 0x12
        /*006e*/ 	.short	(.L_20 - .L_19)
	.align		4
.L_19:
        /*0070*/ 	.word	index@(_Z10idftKernelPK9ComplessoPfi)
        /*0074*/ 	.word	0x00000020


	//----- nvinfo : EIATTR_MIN_STACK_SIZE
	.align		4
.L_20:
        /*0078*/ 	.byte	0x04, 0x12
        /*007a*/ 	.short	(.L_22 - .L_21)
	.align		4
.L_21:
        /*007c*/ 	.word	index@(_Z6filtroP9Complessoiii)
        /*0080*/ 	.word	0x00000000


	//----- nvinfo : EIATTR_MIN_STACK_SIZE
	.align		4
.L_22:
        /*0084*/ 	.byte	0x04, 0x12
        /*0086*/ 	.short	(.L_24 - .L_23)
	.align		4
.L_23:
        /*0088*/ 	.word	index@(_Z9dftKernelPKfP9Complessoi)
        /*008c*/ 	.word	0x00000020
.L_24:


//--------------------- .nv.compat                --------------------------
	.section	.nv.compat,"",@"SHT_CUDA_COMPAT_INFO"
	.align	4
        /*0000*/ 	.byte	0x02, 0x09, 0x00, 0x00, 0x02, 0x02, 0x01, 0x00, 0x02, 0x05, 0x05, 0x00, 0x03, 0x07, 0x01, 0x01
        /*0010*/ 	.byte	0x02, 0x03, 0x00, 0x00, 0x02, 0x06, 0x01, 0x00, 0x04, 0x0b, 0x08, 0x00, 0x01, 0x00, 0x00, 0x00
        /*0020*/ 	.byte	0x00, 0x00, 0x00, 0x00


//--------------------- .nv.info._Z10idftKernelPK9ComplessoPfi --------------------------
	.section	.nv.info._Z10idftKernelPK9ComplessoPfi,"",@"SHT_CUDA_INFO"
	.sectionflags	@""
	.align	4


	//----- nvinfo : EIATTR_CUDA_API_VERSION
	.align		4
        /*0000*/ 	.byte	0x04, 0x37
        /*0002*/ 	.short	(.L_26 - .L_25)
.L_25:
        /*0004*/ 	.word	0x00000082


	//----- nvinfo : EIATTR_KPARAM_INFO
	.align		4
.L_26:
        /*0008*/ 	.byte	0x04, 0x17
        /*000a*/ 	.short	(.L_28 - .L_27)
.L_27:
        /*000c*/ 	.word	0x00000000
        /*0010*/ 	.short	0x0002
        /*0012*/ 	.short	0x0010
        /*0014*/ 	.byte	0x00, 0xf0, 0x11, 0x00


	//----- nvinfo : EIATTR_KPARAM_INFO
	.align		4
.L_28:
        /*0018*/ 	.byte	0x04, 0x17
        /*001a*/ 	.short	(.L_30 - .L_29)
.L_29:
        /*001c*/ 	.word	0x00000000
        /*0020*/ 	.short	0x0001
        /*0022*/ 	.short	0x0008
        /*0024*/ 	.byte	0x00, 0xf5, 0x21, 0x00


	//----- nvinfo : EIATTR_KPARAM_INFO
	.align		4
.L_30:
        /*0028*/ 	.byte	0x04, 0x17
        /*002a*/ 	.short	(.L_32 - .L_31)
.L_31:
        /*002c*/ 	.word	0x00000000
        /*0030*/ 	.short	0x0000
        /*0032*/ 	.short	0x0000
        /*0034*/ 	.byte	0x00, 0xf5, 0x21, 0x00


	//----- nvinfo : EIATTR_SPARSE_MMA_MASK
	.align		4
.L_32:
        /*0038*/ 	.byte	0x03, 0x50
        /*003a*/ 	.short	0x0000


	//----- nvinfo : EIATTR_MAXREG_COUNT
	.align		4
        /*003c*/ 	.byte	0x03, 0x1b
        /*003e*/ 	.short	0x00ff


	//----- nvinfo : EIATTR_MERCURY_ISA_VERSION
	.align		4
        /*0040*/ 	.byte	0x03, 0x5f
        /*0042*/ 	.short	0x0101


	//----- nvinfo : EIATTR_VRC_CTA_INIT_COUNT
	.align		4
        /*0044*/ 	.byte	0x02, 0x4a
	.zero		1
	.zero		1


	//----- nvinfo : EIATTR_EXIT_INSTR_OFFSETS
	.align		4
        /*0048*/ 	.byte	0x04, 0x1c
        /*004a*/ 	.short	(.L_34 - .L_33)


	//   ....[0]....
.L_33:
        /*004c*/ 	.word	0x00000080


	//   ....[1]....
        /*0050*/ 	.word	0x00000e40


	//----- nvinfo : EIATTR_CRS_STACK_SIZE
	.align		4
.L_34:
        /*0054*/ 	.byte	0x04, 0x1e
        /*0056*/ 	.short	(.L_36 - .L_35)
.L_35:
        /*0058*/ 	.word	0x00000000


	//----- nvinfo : EIATTR_CBANK_PARAM_SIZE
	.align		4
.L_36:
        /*005c*/ 	.byte	0x03, 0x19
        /*005e*/ 	.short	0x0014


	//----- nvinfo : EIATTR_PARAM_CBANK
	.align		4
        /*0060*/ 	.byte	0x04, 0x0a
        /*0062*/ 	.short	(.L_38 - .L_37)
	.align		4
.L_37:
        /*0064*/ 	.word	index@(.nv.constant0._Z10idftKernelPK9ComplessoPfi)
        /*0068*/ 	.short	0x0380
        /*006a*/ 	.short	0x0014


	//----- nvinfo : EIATTR_SW_WAR
	.align		4
.L_38:
        /*006c*/ 	.byte	0x04, 0x36
        /*006e*/ 	.short	(.L_40 - .L_39)
.L_39:
        /*0070*/ 	.word	0x00000008
.L_40:


//--------------------- .nv.info._Z6filtroP9Complessoiii --------------------------
	.section	.nv.info._Z6filtroP9Complessoiii,"",@"SHT_CUDA_INFO"
	.sectionflags	@""
	.align	4


	//----- nvinfo : EIATTR_CUDA_API_VERSION
	.align		4
        /*0000*/ 	.byte	0x04, 0x37
        /*0002*/ 	.short	(.L_42 - .L_41)
.L_41:
        /*0004*/ 	.word	0x00000082


	//----- nvinfo : EIATTR_KPARAM_INFO
	.align		4
.L_42:
        /*0008*/ 	.byte	0x04, 0x17
        /*000a*/ 	.short	(.L_44 - .L_43)
.L_43:
        /*000c*/ 	.word	0x00000000
        /*0010*/ 	.short	0x0003
        /*0012*/ 	.short	0x0010
        /*0014*/ 	.byte	0x00, 0xf0, 0x11, 0x00


	//----- nvinfo : EIATTR_KPARAM_INFO
	.align		4
.L_44:
        /*0018*/ 	.byte	0x04, 0x17
        /*001a*/ 	.short	(.L_46 - .L_45)
.L_45:
        /*001c*/ 	.word	0x00000000
        /*0020*/ 	.short	0x0002
        /*0022*/ 	.short	0x000c
        /*0024*/ 	.byte	0x00, 0xf0, 0x11, 0x00


	//----- nvinfo : EIATTR_KPARAM_INFO
	.align		4
.L_46:
        /*0028*/ 	.byte	0x04, 0x17
        /*002a*/ 	.short	(.L_48 - .L_47)
.L_47:
        /*002c*/ 	.word	0x00000000
        /*0030*/ 	.short	0x0001
        /*0032*/ 	.short	0x0008
        /*0034*/ 	.byte	0x00, 0xf0, 0x11, 0x00


	//----- nvinfo : EIATTR_KPARAM_INFO
	.align		4
.L_48:
        /*0038*/ 	.byte	0x04, 0x17
        /*003a*/ 	.short	(.L_50 - .L_49)
.L_49:
        /*003c*/ 	.word	0x00000000
        /*0040*/ 	.short	0x0000
        /*0042*/ 	.short	0x0000
        /*0044*/ 	.byte	0x00, 0xf5, 0x21, 0x00


	//----- nvinfo : EIATTR_SPARSE_MMA_MASK
	.align		4
.L_50:
        /*0048*/ 	.byte	0x03, 0x50
        /*004a*/ 	.short	0x0000


	//----- nvinfo : EIATTR_MAXREG_COUNT
	.align		4
        /*004c*/ 	.byte	0x03, 0x1b
        /*004e*/ 	.short	0x00ff


	//----- nvinfo : EIATTR_MERCURY_ISA_VERSION
	.align		4
        /*0050*/ 	.byte	0x03, 0x5f
        /*0052*/ 	.short	0x0101


	//----- nvinfo : EIATTR_VRC_CTA_INIT_COUNT
	.align		4
        /*0054*/ 	.byte	0x02, 0x4a
	.zero		1
	.zero		1


	//----- nvinfo : EIATTR_EXIT_INSTR_OFFSETS
	.align		4
        /*0058*/ 	.byte	0x04, 0x1c
        /*005a*/ 	.short	(.L_52 - .L_51)


	//   ....[0]....
.L_51:
        /*005c*/ 	.word	0x00000070


	//   ....[1]....
        /*0060*/ 	.word	0x00000250


	//   ....[2]....
        /*0064*/ 	.word	0x000002a0


	//----- nvinfo : EIATTR_CBANK_PARAM_SIZE
	.align		4
.L_52:
        /*0068*/ 	.byte	0x03, 0x19
        /*006a*/ 	.short	0x0014


	//----- nvinfo : EIATTR_PARAM_CBANK
	.align		4
        /*006c*/ 	.byte	0x04, 0x0a
        /*006e*/ 	.short	(.L_54 - .L_53)
	.align		4
.L_53:
        /*0070*/ 	.word	index@(.nv.constant0._Z6filtroP9Complessoiii)
        /*0074*/ 	.short	0x0380
        /*0076*/ 	.short	0x0014


	//----- nvinfo : EIATTR_SW_WAR
	.align		4
.L_54:
        /*0078*/ 	.byte	0x04, 0x36
        /*007a*/ 	.short	(.L_56 - .L_55)
.L_55:
        /*007c*/ 	.word	0x00000008
.L_56:


//--------------------- .nv.info._Z9dftKernelPKfP9Complessoi --------------------------
	.section	.nv.info._Z9dftKernelPKfP9Complessoi,"",@"SHT_CUDA_INFO"
	.sectionflags	@""
	.align	4


	//----- nvinfo : EIATTR_CUDA_API_VERSION
	.align		4
        /*0000*/ 	.byte	0x04, 0x37
        /*0002*/ 	.short	(.L_58 - .L_57)
.L_57:
        /*0004*/ 	.word	0x00000082


	//----- nvinfo : EIATTR_KPARAM_INFO
	.align		4
.L_58:
        /*0008*/ 	.byte	0x04, 0x17
        /*000a*/ 	.short	(.L_60 - .L_59)
.L_59:
        /*000c*/ 	.word	0x00000000
        /*0010*/ 	.short	0x0002
        /*0012*/ 	.short	0x0010
        /*0014*/ 	.byte	0x00, 0xf0, 0x11, 0x00


	//----- nvinfo : EIATTR_KPARAM_INFO
	.align		4
.L_60:
        /*0018*/ 	.byte	0x04, 0x17
        /*001a*/ 	.short	(.L_62 - .L_61)
.L_61:
        /*001c*/ 	.word	0x00000000
        /*0020*/ 	.short	0x0001
        /*0022*/ 	.short	0x0008
        /*0024*/ 	.byte	0x00, 0xf5, 0x21, 0x00


	//----- nvinfo : EIATTR_KPARAM_INFO
	.align		4
.L_62:
        /*0028*/ 	.byte	0x04, 0x17
        /*002a*/ 	.short	(.L_64 - .L_63)
.L_63:
        /*002c*/ 	.word	0x00000000
        /*0030*/ 	.short	0x0000
        /*0032*/ 	.short	0x0000
        /*0034*/ 	.byte	0x00, 0xf5, 0x21, 0x00


	//----- nvinfo : EIATTR_SPARSE_MMA_MASK
	.align		4
.L_64:
        /*0038*/ 	.byte	0x03, 0x50
        /*003a*/ 	.short	0x0000


	//----- nvinfo : EIATTR_MAXREG_COUNT
	.align		4
        /*003c*/ 	.byte	0x03, 0x1b
        /*003e*/ 	.short	0x00ff


	//----- nvinfo : EIATTR_MERCURY_ISA_VERSION
	.align		4
        /*0040*/ 	.byte	0x03, 0x5f
        /*0042*/ 	.short	0x0101


	//----- nvinfo : EIATTR_VRC_CTA_INIT_COUNT
	.align		4
        /*0044*/ 	.byte	0x02, 0x4a
	.zero		1
	.zero		1


	//----- nvinfo : EIATTR_EXIT_INSTR_OFFSETS
	.align		4
        /*0048*/ 	.byte	0x04, 0x1c
        /*004a*/ 	.short	(.L_66 - .L_65)


	//   ....[0]....
.L_65:
        /*004c*/ 	.word	0x00000080


	//   ....[1]....
        /*0050*/ 	.word	0x00000d10


	//----- nvinfo : EIATTR_CRS_STACK_SIZE
	.align		4
.L_66:
        /*0054*/ 	.byte	0x04, 0x1e
        /*0056*/ 	.short	(.L_68 - .L_67)
.L_67:
        /*0058*/ 	.word	0x00000000


	//----- nvinfo : EIATTR_CBANK_PARAM_SIZE
	.align		4
.L_68:
        /*005c*/ 	.byte	0x03, 0x19
        /*005e*/ 	.short	0x0014


	//----- nvinfo : EIATTR_PARAM_CBANK
	.align		4
        /*0060*/ 	.byte	0x04, 0x0a
        /*0062*/ 	.short	(.L_70 - .L_69)
	.align		4
.L_69:
        /*0064*/ 	.word	index@(.nv.constant0._Z9dftKernelPKfP9Complessoi)
        /*0068*/ 	.short	0x0380
        /*006a*/ 	.short	0x0014


	//----- nvinfo : EIATTR_SW_WAR
	.align		4
.L_70:
        /*006c*/ 	.byte	0x04, 0x36
        /*006e*/ 	.short	(.L_72 - .L_71)
.L_71:
        /*0070*/ 	.word	0x00000008
.L_72:


//--------------------- .nv.callgraph             --------------------------
	.section	.nv.callgraph,"",@"SHT_CUDA_CALLGRAPH"
	.align	4
	.sectionentsize	8
	.align		4
        /*0000*/ 	.word	0x00000000
	.align		4
        /*0004*/ 	.word	0xffffffff
	.align		4
        /*0008*/ 	.word	0x00000000
	.align		4
        /*000c*/ 	.word	0xfffffffe
	.align		4
        /*0010*/ 	.word	0x00000000
	.align		4
        /*0014*/ 	.word	0xfffffffd
	.align		4
        /*0018*/ 	.word	0x00000000
	.align		4
        /*001c*/ 	.word	0xfffffffc


//--------------------- .nv.constant4             --------------------------
	.section	.nv.constant4,"a",@progbits
	.align	8
	.align		8
.nv.constant4:
        /*0000*/ 	.dword	__cudart_i2opi_f


//--------------------- .text._Z10idftKernelPK9ComplessoPfi --------------------------
	.section	.text._Z10idftKernelPK9ComplessoPfi,"ax",@progbits
	.align	128
        .global         _Z10idftKernelPK9ComplessoPfi
        .type           _Z10idftKernelPK9ComplessoPfi,@function
        .size           _Z10idftKernelPK9ComplessoPfi,(.L_x_47 - _Z10idftKernelPK9ComplessoPfi)
        .other          _Z10idftKernelPK9ComplessoPfi,@"STO_CUDA_ENTRY STV_DEFAULT"
_Z10idftKernelPK9ComplessoPfi:
.text._Z10idftKernelPK9ComplessoPfi:
[----:B------:R-:W0:Y:S01]  /*0000*/  LDC R1, c[0x0][0x37c] ;  /* 0x0000df00ff017b82 */ /* 0x000e220000000800 */
[----:B------:R-:W1:Y:S07]  /*0010*/  S2R R0, SR_TID.X ;  /* 0x0000000000007919 */ /* 0x000e6e0000002100 */
[----:B------:R-:W1:Y:S01]  /*0020*/  S2UR UR4, SR_CTAID.X ;  /* 0x00000000000479c3 */ /* 0x000e620000002500 */
[----:B------:R-:W2:Y:S01]  /*0030*/  LDCU UR5, c[0x0][0x390] ;  /* 0x00007200ff0577ac */ /* 0x000ea20008000800 */
[----:B0-----:R-:W-:-:S06]  /*0040*/  VIADD R1, R1, 0xffffffe0 ;  /* 0xffffffe001017836 */ /* 0x001fcc0000000000 */
[----:B------:R-:W1:Y:S02]  /*0050*/  LDC R15, c[0x0][0x360] ;  /* 0x0000d800ff0f7b82 */ /* 0x000e640000000800 */
[----:B-1----:R-:W-:-:S05]  /*0060*/  IMAD R15, R15, UR4, R0 ;  /* 0x000000040f0f7c24 */ /* 0x002fca000f8e0200 */
[----:B--2---:R-:W-:-:S13]  /*0070*/  ISETP.GE.AND P0, PT, R15, UR5, PT ;  /* 0x000000050f007c0c */ /* 0x004fda000bf06270 */
[----:B------:R-:W-:Y:S05]  /*0080*/  @P0 EXIT ;  /* 0x000000000000094d */ /* 0x000fea0003800000 */
[----:B------:R-:W0:Y:S01]  /*0090*/  LDC.64 R6, c[0x0][0x388] ;  /* 0x0000e200ff067b82 */ /* 0x000e220000000a00 */
[----:B------:R-:W1:Y:S01]  /*00a0*/  LDCU.64 UR6, c[0x0][0x358] ;  /* 0x00006b00ff0677ac */ /* 0x000e620008000a00 */
[----:B------:R-:W-:Y:S01]  /*00b0*/  IMAD.MOV.U32 R13, RZ, RZ, RZ ;  /* 0x000000ffff0d7224 */ /* 0x000fe200078e00ff */
[----:B------:R-:W-:Y:S01]  /*00c0*/  UISETP.GE.AND UP0, UPT, UR5, 0x1, UPT ;  /* 0x000000010500788c */ /* 0x000fe2000bf06270 */
[----:B0-----:R-:W-:-:S05]  /*00d0*/  IMAD.WIDE R6, R15, 0x4, R6 ;  /* 0x000000040f067825 */ /* 0x001fca00078e0206 */
[----:B-1----:R0:W-:Y:S03]  /*00e0*/  STG.E desc[UR6][R6.64], RZ ;  /* 0x000000ff06007986 */ /* 0x0021e6000c101906 */
[----:B------:R-:W-:Y:S05]  /*00f0*/  BRA.U !UP0, `(.L_x_0) ;  /* 0x0000000d08107547 */ /* 0x000fea000b800000 */
[----:B------:R-:W1:Y:S01]  /*0100*/  I2F.F64 R4, UR5 ;  /* 0x0000000500047d12 */ /* 0x000e620008201c00 */
[----:B------:R-:W-:Y:S01]  /*0110*/  IMAD.MOV.U32 R2, RZ, RZ, 0x1 ;  /* 0x00000001ff027424 */ /* 0x000fe200078e00ff */
[----:B------:R-:W-:Y:S01]  /*0120*/  UMOV UR4, 0x54442d18 ;  /* 0x54442d1800047882 */ /* 0x000fe20000000000 */
[----:B------:R-:W-:Y:S01]  /*0130*/  UMOV UR5, 0x401921fb ;  /* 0x401921fb00057882 */ /* 0x000fe20000000000 */
[----:B------:R-:W-:Y:S04]  /*0140*/  BSSY.RECONVERGENT B0, `(.L_x_1) ;  /* 0x0000014000007945 */ /* 0x000fe80003800200 */
[----:B-1----:R-:W1:Y:S02]  /*0150*/  MUFU.RCP64H R3, R5 ;  /* 0x0000000500037308 */ /* 0x002e640000001800 */
[----:B-1----:R-:W-:-:S08]  /*0160*/  DFMA R8, -R4, R2, 1 ;  /* 0x3ff000000408742b */ /* 0x002fd00000000102 */
[----:B------:R-:W-:Y:S02]  /*0170*/  DFMA R10, R8, R8, R8 ;  /* 0x00000008080a722b */ /* 0x000fe40000000008 */
[----:B------:R-:W1:Y:S06]  /*0180*/  I2F.F64 R8, R15 ;  /* 0x0000000f00087312 */ /* 0x000e6c0000201c00 */
[----:B------:R-:W-:-:S08]  /*0190*/  DFMA R10, R2, R10, R2 ;  /* 0x0000000a020a722b */ /* 0x000fd00000000002 */
[----:B------:R-:W-:Y:S02]  /*01a0*/  DFMA R2, -R4, R10, 1 ;  /* 0x3ff000000402742b */ /* 0x000fe4000000010a */
[----:B-1----:R-:W-:-:S06]  /*01b0*/  DMUL R8, R8, UR4 ;  /* 0x0000000408087c28 */ /* 0x002fcc0008000000 */
[----:B------:R-:W-:-:S04]  /*01c0*/  DFMA R2, R10, R2, R10 ;  /* 0x000000020a02722b */ /* 0x000fc8000000000a */
[----:B------:R-:W-:-:S04]  /*01d0*/  FSETP.GEU.AND P1, PT, |R9|, 6.5827683646048100446e-37, PT ;  /* 0x036000000900780b */ /* 0x000fc80003f2e200 */
[----:B------:R-:W-:-:S08]  /*01e0*/  DMUL R10, R8, R2 ;  /* 0x00000002080a7228 */ /* 0x000fd00000000000 */
[----:B------:R-:W-:-:S08]  /*01f0*/  DFMA R12, -R4, R10, R8 ;  /* 0x0000000a040c722b */ /* 0x000fd00000000108 */
[----:B------:R-:W-:-:S10]  /*0200*/  DFMA R2, R2, R12, R10 ;  /* 0x0000000c0202722b */ /* 0x000fd4000000000a */
[----:B------:R-:W-:-:S05]  /*0210*/  FFMA R0, RZ, R5, R3 ;  /* 0x00000005ff007223 */ /* 0x000fca0000000003 */
[----:B------:R-:W-:-:S13]  /*0220*/  FSETP.GT.AND P0, PT, |R0|, 1.469367938527859385e-39, PT ;  /* 0x001000000000780b */ /* 0x000fda0003f04200 */
[----:B------:R-:W-:Y:S05]  /*0230*/  @P0 BRA P1, `(.L_x_2) ;  /* 0x0000000000100947 */ /* 0x000fea0000800000 */
[----:B------:R-:W-:-:S07]  /*0240*/  MOV R0, 0x260 ;  /* 0x0000026000007802 */ /* 0x000fce0000000f00 */
[----:B0-----:R-:W-:Y:S05]  /*0250*/  CALL.REL.NOINC `($__internal_0_$__cuda_sm20_div_rn_f64_full) ;  /* 0x0000000800fc7944 */ /* 0x001fea0003c00000 */
[----:B------:R-:W-:Y:S02]  /*0260*/  IMAD.MOV.U32 R2, RZ, RZ, R12 ;  /* 0x000000ffff027224 */ /* 0x000fe400078e000c */
[----:B------:R-:W-:-:S07]  /*0270*/  IMAD.MOV.U32 R3, RZ, RZ, R13 ;  /* 0x000000ffff037224 */ /* 0x000fce00078e000d */
.L_x_2:
[----:B------:R-:W-:Y:S05]  /*0280*/  BSYNC.RECONVERGENT B0 ;  /* 0x0000000000007941 */ /* 0x000fea0003800200 */
.L_x_1:
[----:B------:R1:W2:Y:S01]  /*0290*/  F2F.F32.F64 R9, R2 ;  /* 0x0000000200097310 */ /* 0x0002a20000301000 */
[----:B------:R-:W-:Y:S02]  /*02a0*/  IMAD.MOV.U32 R5, RZ, RZ, RZ ;  /* 0x000000ffff057224 */ /* 0x000fe400078e00ff */
[----:B------:R-:W-:-:S07]  /*02b0*/  IMAD.MOV.U32 R13, RZ, RZ, RZ ;  /* 0x000000ffff0d7224 */ /* 0x000fce00078e00ff */
.L_x_9:
[----:B------:R-:W-:Y:S01]  /*02c0*/  I2FP.F32.U32 R0, R5 ;  /* 0x0000000500007245 */ /* 0x000fe20000201000 */
[----:B------:R-:W-:Y:S04]  /*02d0*/  BSSY.RECONVERGENT B0, `(.L_x_3) ;  /* 0x0000043000007945 */ /* 0x000fe80003800200 */
[----:B--23--:R-:W-:-:S04]  /*02e0*/  FMUL R15, R9, R0 ;  /* 0x00000000090f7220 */ /* 0x00cfc80000400000 */
[C---:B------:R-:W-:Y:S01]  /*02f0*/  FMUL R0, R15.reuse, 0.63661974668502807617 ;  /* 0x3f22f9830f007820 */ /* 0x040fe20000400000 */
[----:B------:R-:W-:-:S05]  /*0300*/  FSETP.GE.AND P0, PT, |R15|, 105615, PT ;  /* 0x47ce47800f00780b */ /* 0x000fca0003f06200 */
[----:B------:R-:W1:Y:S02]  /*0310*/  F2I.NTZ R0, R0 ;  /* 0x0000000000007305 */ /* 0x000e640000203100 */
[----:B-1----:R-:W-:Y:S01]  /*0320*/  I2FP.F32.S32 R2, R0 ;  /* 0x0000000000027245 */ /* 0x002fe20000201400 */
[----:B------:R-:W-:-:S04]  /*0330*/  IMAD.MOV.U32 R19, RZ, RZ, R0 ;  /* 0x000000ffff137224 */ /* 0x000fc800078e0000 */
[----:B------:R-:W-:-:S04]  /*0340*/  FFMA R3, R2, -1.5707962512969970703, R15 ;  /* 0xbfc90fda02037823 */ /* 0x000fc8000000000f */
[----:B------:R-:W-:-:S04]  /*0350*/  FFMA R3, R2, -7.5497894158615963534e-08, R3 ;  /* 0xb3a2216802037823 */ /* 0x000fc80000000003 */
[----:B------:R-:W-:-:S04]  /*0360*/  FFMA R17, R2, -5.3903029534742383927e-15, R3 ;  /* 0xa7c234c502117823 */ /* 0x000fc80000000003 */
[----:B------:R-:W-:Y:S01]  /*0370*/  IMAD.MOV.U32 R2, RZ, RZ, R17 ;  /* 0x000000ffff027224 */ /* 0x000fe200078e0011 */
[----:B------:R-:W-:Y:S06]  /*0380*/  @!P0 BRA `(.L_x_4) ;  /* 0x0000000000dc8947 */ /* 0x000fec0003800000 */
[----:B------:R-:W-:-:S13]  /*0390*/  FSETP.NEU.AND P0, PT, |R15|, +INF , PT ;  /* 0x7f8000000f00780b */ /* 0x000fda0003f0d200 */
[----:B------:R-:W-:Y:S01]  /*03a0*/  @!P0 FMUL R2, RZ, R15 ;  /* 0x0000000fff028220 */ /* 0x000fe20000400000 */
[----:B------:R-:W-:Y:S01]  /*03b0*/  @!P0 IMAD.MOV.U32 R0, RZ, RZ, RZ ;  /* 0x000000ffff008224 */ /* 0x000fe200078e00ff */
[----:B------:R-:W-:Y:S06]  /*03c0*/  @!P0 BRA `(.L_x_4) ;  /* 0x0000000000cc8947 */ /* 0x000fec0003800000 */
[----:B------:R-:W-:Y:S01]  /*03d0*/  IMAD.SHL.U32 R2, R15, 0x100, RZ ;  /* 0x000001000f027824 */ /* 0x000fe200078e00ff */
[----:B------:R-:W1:Y:S01]  /*03e0*/  LDCU.64 UR8, c[0x4][URZ] ;  /* 0x01000000ff0877ac */ /* 0x000e620008000a00 */
[----:B------:R-:W-:Y:S02]  /*03f0*/  IMAD.MOV.U32 R8, RZ, RZ, RZ ;  /* 0x000000ffff087224 */ /* 0x000fe400078e00ff */
[----:B------:R-:W-:Y:S01]  /*0400*/  IMAD.MOV.U32 R0, RZ, RZ, R1 ;  /* 0x000000ffff007224 */ /* 0x000fe200078e0001 */
[----:B------:R-:W-:Y:S01]  /*0410*/  LOP3.LUT R23, R2, 0x80000000, RZ, 0xfc, !PT ;  /* 0x8000000002177812 */ /* 0x000fe200078efcff */
[----:B------:R-:W-:Y:S01]  /*0420*/  UMOV UR5, URZ ;  /* 0x000000ff00057c82 */ /* 0x000fe20008000000 */
[----:B------:R-:W-:-:S05]  /*0430*/  UMOV UR4, URZ ;  /* 0x000000ff00047c82 */ /* 0x000fca0008000000 */
.L_x_5:
[----:B-1----:R-:W-:Y:S02]  /*0440*/  IMAD.U32 R10, RZ, RZ, UR8 ;  /* 0x00000008ff0a7e24 */ /* 0x002fe4000f8e00ff */
[----:B------:R-:W-:-:S05]  /*0450*/  IMAD.U32 R11, RZ, RZ, UR9 ;  /* 0x00000009ff0b7e24 */ /* 0x000fca000f8e00ff */
[----:B------:R-:W2:Y:S01]  /*0460*/  LDG.E.CONSTANT R2, desc[UR6][R10.64] ;  /* 0x000000060a027981 */ /* 0x000ea2000c1e9900 */
[----:B------:R-:W-:Y:S02]  /*0470*/  UIADD3 UR8, UP0, UPT, UR8, 0x4, URZ ;  /* 0x0000000408087890 */ /* 0x000fe4000ff1e0ff */
[----:B------:R-:W-:Y:S02]  /*0480*/  UIADD3 UR4, UPT, UPT, UR4, 0x1, URZ ;  /* 0x0000000104047890 */ /* 0x000fe4000fffe0ff */
[----:B------:R-:W-:Y:S02]  /*0490*/  UIADD3.X UR9, UPT, UPT, URZ, UR9, URZ, UP0, !UPT ;  /* 0x00000009ff097290 */ /* 0x000fe400087fe4ff */
[----:B------:R-:W-:Y:S01]  /*04a0*/  UISETP.NE.AND UP0, UPT, UR4, 0x6, UPT ;  /* 0x000000060400788c */ /* 0x000fe2000bf05270 */
[----:B--2---:R-:W-:-:S03]  /*04b0*/  IMAD.WIDE.U32 R2, R2, R23, RZ ;  /* 0x0000001702027225 */ /* 0x004fc600078e00ff */
[----:B------:R-:W-:-:S04]  /*04c0*/  IADD3 R21, P0, PT, R2, R8, RZ ;  /* 0x0000000802157210 */ /* 0x000fc80007f1e0ff */
[----:B------:R-:W-:Y:S01]  /*04d0*/  IADD3.X R8, PT, PT, R3, UR5, RZ, P0, !PT ;  /* 0x0000000503087c10 */ /* 0x000fe200087fe4ff */
[----:B------:R1:W-:Y:S02]  /*04e0*/  STL [R0], R21 ;  /* 0x0000001500007387 */ /* 0x0003e40000100800 */
[----:B-1----:R-:W-:Y:S01]  /*04f0*/  VIADD R0, R0, 0x4 ;  /* 0x0000000400007836 */ /* 0x002fe20000000000 */
[----:B------:R-:W-:Y:S06]  /*0500*/  BRA.U UP0, `(.L_x_5) ;  /* 0xfffffffd00cc7547 */ /* 0x000fec000b83ffff */
[----:B------:R-:W-:Y:S01]  /*0510*/  SHF.R.U32.HI R4, RZ, 0x17, R15 ;  /* 0x00000017ff047819 */ /* 0x000fe2000001160f */
[----:B------:R1:W-:Y:S03]  /*0520*/  STL [R1+0x18], R8 ;  /* 0x0000180801007387 */ /* 0x0003e60000100800 */
[C---:B------:R-:W-:Y:S02]  /*0530*/  LOP3.LUT R0, R4.reuse, 0xe0, RZ, 0xc0, !PT ;  /* 0x000000e004007812 */ /* 0x040fe400078ec0ff */
[----:B------:R-:W-:-:S03]  /*0540*/  LOP3.LUT P0, RZ, R4, 0x1f, RZ, 0xc0, !PT ;  /* 0x0000001f04ff7812 */ /* 0x000fc6000780c0ff */
[----:B------:R-:W-:-:S05]  /*0550*/  VIADD R0, R0, 0xffffff80 ;  /* 0xffffff8000007836 */ /* 0x000fca0000000000 */
[----:B------:R-:W-:-:S05]  /*0560*/  SHF.R.U32.HI R0, RZ, 0x5, R0 ;  /* 0x00000005ff007819 */ /* 0x000fca0000011600 */
[----:B------:R-:W-:-:S05]  /*0570*/  IMAD R12, R0, -0x4, R1 ;  /* 0xfffffffc000c7824 */ /* 0x000fca00078e0201 */
[----:B------:R-:W2:Y:S04]  /*0580*/  LDL R0, [R12+0x18] ;  /* 0x000018000c007983 */ /* 0x000ea80000100800 */
[----:B------:R-:W2:Y:S04]  /*0590*/  LDL R3, [R12+0x14] ;  /* 0x000014000c037983 */ /* 0x000ea80000100800 */
[----:B------:R-:W3:Y:S01]  /*05a0*/  @P0 LDL R2, [R12+0x10] ;  /* 0x000010000c020983 */ /* 0x000ee20000100800 */
[----:B------:R-:W-:Y:S01]  /*05b0*/  LOP3.LUT R4, R4, 0x1f, RZ, 0xc0, !PT ;  /* 0x0000001f04047812 */ /* 0x000fe200078ec0ff */
[----:B------:R-:W-:Y:S01]  /*05c0*/  UMOV UR4, 0x54442d19 ;  /* 0x54442d1900047882 */ /* 0x000fe20000000000 */
[----:B------:R-:W-:-:S02]  /*05d0*/  UMOV UR5, 0x3bf921fb ;  /* 0x3bf921fb00057882 */ /* 0x000fc40000000000 */
[-C--:B--2---:R-:W-:Y:S02]  /*05e0*/  @P0 SHF.L.W.U32.HI R0, R3, R4.reuse, R0 ;  /* 0x0000000403000219 */ /* 0x084fe40000010e00 */
[----:B---3--:R-:W-:Y:S02]  /*05f0*/  @P0 SHF.L.W.U32.HI R3, R2, R4, R3 ;  /* 0x0000000402030219 */ /* 0x008fe40000010e03 */
[----:B------:R-:W-:Y:S02]  /*0600*/  ISETP.GE.AND P0, PT, R15, RZ, PT ;  /* 0x000000ff0f00720c */ /* 0x000fe40003f06270 */
[C---:B------:R-:W-:Y:S01]  /*0610*/  SHF.L.W.U32.HI R2, R3.reuse, 0x2, R0 ;  /* 0x0000000203027819 */ /* 0x040fe20000010e00 */
[----:B------:R-:W-:-:S03]  /*0620*/  IMAD.SHL.U32 R3, R3, 0x4, RZ ;  /* 0x0000000403037824 */ /* 0x000fc600078e00ff */
[----:B------:R-:W-:-:S04]  /*0630*/  SHF.R.S32.HI R4, RZ, 0x1f, R2 ;  /* 0x0000001fff047819 */ /* 0x000fc80000011402 */
[C---:B------:R-:W-:Y:S02]  /*0640*/  LOP3.LUT R10, R4.reuse, R3, RZ, 0x3c, !PT ;  /* 0x00000003040a7212 */ /* 0x040fe400078e3cff */
[----:B------:R-:W-:Y:S02]  /*0650*/  LOP3.LUT R11, R4, R2, RZ, 0x3c, !PT ;  /* 0x00000002040b7212 */ /* 0x000fe400078e3cff */
[----:B------:R-:W-:Y:S02]  /*0660*/  SHF.R.U32.HI R3, RZ, 0x1e, R0 ;  /* 0x0000001eff037819 */ /* 0x000fe40000011600 */
[C---:B------:R-:W-:Y:S02]  /*0670*/  LOP3.LUT R4, R2.reuse, R15, RZ, 0x3c, !PT ;  /* 0x0000000f02047212 */ /* 0x040fe400078e3cff */
[----:B------:R-:W2:Y:S01]  /*0680*/  I2F.F64.S64 R10, R10 ;  /* 0x0000000a000a7312 */ /* 0x000ea20000301c00 */
[----:B------:R-:W-:Y:S02]  /*0690*/  LEA.HI R0, R2, R3, RZ, 0x1 ;  /* 0x0000000302007211 */ /* 0x000fe400078f08ff */
[----:B------:R-:W-:-:S03]  /*06a0*/  ISETP.GE.AND P1, PT, R4, RZ, PT ;  /* 0x000000ff0400720c */ /* 0x000fc60003f26270 */
[----:B------:R-:W-:-:S04]  /*06b0*/  IMAD.MOV R2, RZ, RZ, -R0 ;  /* 0x000000ffff027224 */ /* 0x000fc800078e0a00 */
[----:B------:R-:W-:Y:S01]  /*06c0*/  @!P0 IMAD.MOV.U32 R0, RZ, RZ, R2 ;  /* 0x000000ffff008224 */ /* 0x000fe200078e0002 */
[----:B--2---:R-:W-:-:S10]  /*06d0*/  DMUL R20, R10, UR4 ;  /* 0x000000040a147c28 */ /* 0x004fd40008000000 */
[----:B------:R-:W2:Y:S02]  /*06e0*/  F2F.F32.F64 R20, R20 ;  /* 0x0000001400147310 */ /* 0x000ea40000301000 */
[----:B-12---:R-:W-:-:S07]  /*06f0*/  FSEL R2, -R20, R20, !P1 ;  /* 0x0000001414027208 */ /* 0x006fce0004800100 */
.L_x_4:
[----:B------:R-:W-:Y:S05]  /*0700*/  BSYNC.RECONVERGENT B0 ;  /* 0x0000000000007941 */ /* 0x000fea0003800200 */
.L_x_3:
[----:B------:R-:W-:Y:S02]  /*0710*/  IMAD.MOV.U32 R12, RZ, RZ, 0x37cbac00 ;  /* 0x37cbac00ff0c7424 */ /* 0x000fe400078e00ff */
[----:B------:R-:W-:Y:S01]  /*0720*/  FMUL R3, R2, R2 ;  /* 0x0000000202037220 */ /* 0x000fe20000400000 */
[C---:B------:R-:W-:Y:S01]  /*0730*/  LOP3.LUT R8, R0.reuse, 0x1, RZ, 0xc0, !PT ;  /* 0x0000000100087812 */ /* 0x040fe200078ec0ff */
[----:B------:R-:W-:Y:S01]  /*0740*/  IMAD.MOV.U32 R14, RZ, RZ, 0x3c0885e4 ;  /* 0x3c0885e4ff0e7424 */ /* 0x000fe200078e00ff */
[----:B------:R-:W-:Y:S01]  /*0750*/  BSSY.RECONVERGENT B0, `(.L_x_6) ;  /* 0x0000044000007945 */ /* 0x000fe20003800200 */
[----:B------:R-:W-:Y:S01]  /*0760*/  FFMA R4, R3, R12, -0.0013887860113754868507 ;  /* 0xbab607ed03047423 */ /* 0x000fe2000000000c */
[----:B------:R-:W-:Y:S01]  /*0770*/  VIADD R0, R0, 0x1 ;  /* 0x0000000100007836 */ /* 0x000fe20000000000 */
[----:B------:R-:W-:Y:S01]  /*0780*/  ISETP.NE.U32.AND P0, PT, R8, 0x1, PT ;  /* 0x000000010800780c */ /* 0x000fe20003f05070 */
[----:B------:R-:W-:-:S03]  /*0790*/  IMAD.MOV.U32 R16, RZ, RZ, 0x3e2aaaa8 ;  /* 0x3e2aaaa8ff107424 */ /* 0x000fc600078e00ff */
[----:B------:R-:W-:Y:S02]  /*07a0*/  FSEL R4, R4, -0.00019574658654164522886, P0 ;  /* 0xb94d415304047808 */ /* 0x000fe40000000000 */
[----:B------:R-:W-:Y:S02]  /*07b0*/  FSEL R8, R14, 0.041666727513074874878, !P0 ;  /* 0x3d2aaabb0e087808 */ /* 0x000fe40004000000 */
[----:B------:R-:W-:Y:S02]  /*07c0*/  LOP3.LUT P1, RZ, R0, 0x2, RZ, 0xc0, !PT ;  /* 0x0000000200ff7812 */ /* 0x000fe4000782c0ff */
[----:B------:R-:W-:Y:S01]  /*07d0*/  FSEL R0, R2, 1, !P0 ;  /* 0x3f80000002007808 */ /* 0x000fe20004000000 */
[----:B------:R-:W-:Y:S01]  /*07e0*/  FFMA R4, R3, R4, R8 ;  /* 0x0000000403047223 */ /* 0x000fe20000000008 */
[----:B------:R-:W-:Y:S02]  /*07f0*/  FSEL R21, -R16, -0.4999999701976776123, !P0 ;  /* 0xbeffffff10157808 */ /* 0x000fe40004000100 */
[----:B------:R-:W-:Y:S01]  /*0800*/  FSETP.GE.AND P0, PT, |R15|, 105615, PT ;  /* 0x47ce47800f00780b */ /* 0x000fe20003f06200 */
[----:B------:R-:W-:-:S02]  /*0810*/  FFMA R11, R3, R0, RZ ;  /* 0x00000000030b7223 */ /* 0x000fc400000000ff */
[----:B------:R-:W-:-:S04]  /*0820*/  FFMA R4, R3, R4, R21 ;  /* 0x0000000403047223 */ /* 0x000fc80000000015 */
[----:B------:R-:W-:-:S04]  /*0830*/  FFMA R18, R11, R4, R0 ;  /* 0x000000040b127223 */ /* 0x000fc80000000000 */
[----:B------:R-:W-:Y:S02]  /*0840*/  @P1 FADD R18, RZ, -R18 ;  /* 0x80000012ff121221 */ /* 0x000fe40000000000 */
[----:B------:R-:W-:Y:S05]  /*0850*/  @!P0 BRA `(.L_x_7) ;  /* 0x0000000000cc8947 */ /* 0x000fea0003800000 */
[----:B------:R-:W-:-:S13]  /*0860*/  FSETP.NEU.AND P0, PT, |R15|, +INF , PT ;  /* 0x7f8000000f00780b */ /* 0x000fda0003f0d200 */
[----:B------:R-:W-:Y:S01]  /*0870*/  @!P0 FMUL R17, RZ, R15 ;  /* 0x0000000fff118220 */ /* 0x000fe20000400000 */
[----:B------:R-:W-:Y:S01]  /*0880*/  @!P0 IMAD.MOV.U32 R19, RZ, RZ, RZ ;  /* 0x000000ffff138224 */ /* 0x000fe200078e00ff */
[----:B------:R-:W-:Y:S06]  /*0890*/  @!P0 BRA `(.L_x_7) ;  /* 0x0000000000bc8947 */ /* 0x000fec0003800000 */
[----:B------:R-:W1:Y:S01]  /*08a0*/  LDC.64 R2, c[0x4][RZ] ;  /* 0x01000000ff027b82 */ /* 0x000e620000000a00 */
[----:B------:R-:W-:Y:S01]  /*08b0*/  IMAD.SHL.U32 R4, R15, 0x100, RZ ;  /* 0x000001000f047824 */ /* 0x000fe200078e00ff */
[----:B------:R-:W-:Y:S01]  /*08c0*/  UMOV UR4, URZ ;  /* 0x000000ff00047c82 */ /* 0x000fe20008000000 */
[----:B------:R-:W-:Y:S02]  /*08d0*/  IMAD.MOV.U32 R8, RZ, RZ, RZ ;  /* 0x000000ffff087224 */ /* 0x000fe400078e00ff */
[----:B------:R-:W-:Y:S01]  /*08e0*/  IMAD.MOV.U32 R0, RZ, RZ, RZ ;  /* 0x000000ffff007224 */ /* 0x000fe200078e00ff */
[----:B------:R-:W-:-:S07]  /*08f0*/  LOP3.LUT R19, R4, 0x80000000, RZ, 0xfc, !PT ;  /* 0x8000000004137812 */ /* 0x000fce00078efcff */
.L_x_8:
[----:B-1----:R-:W-:-:S05]  /*0900*/  IMAD.WIDE.U32 R20, R0, 0x4, R2 ;  /* 0x0000000400147825 */ /* 0x002fca00078e0002 */
[----:B--2---:R-:W2:Y:S01]  /*0910*/  LDG.E.CONSTANT R10, desc[UR6][R20.64] ;  /* 0x00000006140a7981 */ /* 0x004ea2000c1e9900 */
[C---:B------:R-:W-:Y:S02]  /*0920*/  IMAD R4, R0.reuse, 0x4, R1 ;  /* 0x0000000400047824 */ /* 0x040fe400078e0201 */
[----:B------:R-:W-:-:S05]  /*0930*/  VIADD R0, R0, 0x1 ;  /* 0x0000000100007836 */ /* 0x000fca0000000000 */
[----:B------:R-:W-:Y:S01]  /*0940*/  ISETP.NE.AND P0, PT, R0, 0x6, PT ;  /* 0x000000060000780c */ /* 0x000fe20003f05270 */
[----:B--2---:R-:W-:-:S03]  /*0950*/  IMAD.WIDE.U32 R10, R10, R19, RZ ;  /* 0x000000130a0a7225 */ /* 0x004fc600078e00ff */
[----:B------:R-:W-:-:S04]  /*0960*/  IADD3 R17, P1, PT, R10, R8, RZ ;  /* 0x000000080a117210 */ /* 0x000fc80007f3e0ff */
[----:B------:R-:W-:Y:S01]  /*0970*/  IADD3.X R8, PT, PT, R11, UR4, RZ, P1, !PT ;  /* 0x000000040b087c10 */ /* 0x000fe20008ffe4ff */
[----:B------:R2:W-:Y:S04]  /*0980*/  STL [R4], R17 ;  /* 0x0000001104007387 */ /* 0x0005e80000100800 */
[----:B------:R-:W-:Y:S05]  /*0990*/  @P0 BRA `(.L_x_8) ;  /* 0xfffffffc00d80947 */ /* 0x000fea000383ffff */
[----:B--2---:R-:W-:Y:S01]  /*09a0*/  SHF.R.U32.HI R4, RZ, 0x17, R15 ;  /* 0x00000017ff047819 */ /* 0x004fe2000001160f */
        /* <DEDUP_REMOVED lines=11> */
[----:B------:R-:W-:Y:S01]  /*0a60*/  UMOV UR5, 0x3bf921fb ;  /* 0x3bf921fb00057882 */ /* 0x000fe20000000000 */
[----:B------:R-:W-:-:S02]  /*0a70*/  ISETP.GE.AND P1, PT, R15, RZ, PT ;  /* 0x000000ff0f00720c */ /* 0x000fc40003f26270 */
[-C--:B--2---:R-:W-:Y:S02]  /*0a80*/  @P0 SHF.L.W.U32.HI R0, R3, R4.reuse, R0 ;  /* 0x0000000403000219 */ /* 0x084fe40000010e00 */
[----:B---3--:R-:W-:Y:S02]  /*0a90*/  @P0 SHF.L.W.U32.HI R3, R2, R4, R3 ;  /* 0x0000000402030219 */ /* 0x008fe40000010e03 */
[--C-:B------:R-:W-:Y:S02]  /*0aa0*/  SHF.R.U32.HI R19, RZ, 0x1e, R0.reuse ;  /* 0x0000001eff137819 */ /* 0x100fe40000011600 */
[C---:B------:R-:W-:Y:S01]  /*0ab0*/  SHF.L.W.U32.HI R2, R3.reuse, 0x2, R0 ;  /* 0x0000000203027819 */ /* 0x040fe20000010e00 */
[----:B------:R-:W-:-:S03]  /*0ac0*/  IMAD.SHL.U32 R3, R3, 0x4, RZ ;  /* 0x0000000403037824 */ /* 0x000fc600078e00ff */
[----:B------:R-:W-:Y:S02]  /*0ad0*/  SHF.R.S32.HI R4, RZ, 0x1f, R2 ;  /* 0x0000001fff047819 */ /* 0x000fe40000011402 */
[----:B------:R-:W-:Y:S02]  /*0ae0*/  LEA.HI R19, R2, R19, RZ, 0x1 ;  /* 0x0000001302137211 */ /* 0x000fe400078f08ff */
[C---:B------:R-:W-:Y:S02]  /*0af0*/  LOP3.LUT R10, R4.reuse, R3, RZ, 0x3c, !PT ;  /* 0x00000003040a7212 */ /* 0x040fe400078e3cff */
[----:B------:R-:W-:Y:S01]  /*0b00*/  LOP3.LUT R11, R4, R2, RZ, 0x3c, !PT ;  /* 0x00000002040b7212 */ /* 0x000fe200078e3cff */
[----:B------:R-:W-:Y:S01]  /*0b10*/  IMAD.MOV R0, RZ, RZ, -R19 ;  /* 0x000000ffff007224 */ /* 0x000fe200078e0a13 */
[----:B------:R-:W-:-:S03]  /*0b20*/  LOP3.LUT R15, R2, R15, RZ, 0x3c, !PT ;  /* 0x0000000f020f7212 */ /* 0x000fc600078e3cff */
[----:B------:R-:W-:Y:S01]  /*0b30*/  @!P1 IMAD.MOV.U32 R19, RZ, RZ, R0 ;  /* 0x000000ffff139224 */ /* 0x000fe200078e0000 */
[----:B------:R-:W2:Y:S01]  /*0b40*/  I2F.F64.S64 R10, R10 ;  /* 0x0000000a000a7312 */ /* 0x000ea20000301c00 */
[----:B------:R-:W-:Y:S01]  /*0b50*/  ISETP.GE.AND P0, PT, R15, RZ, PT ;  /* 0x000000ff0f00720c */ /* 0x000fe20003f06270 */
[----:B--2---:R-:W-:-:S10]  /*0b60*/  DMUL R20, R10, UR4 ;  /* 0x000000040a147c28 */ /* 0x004fd40008000000 */
[----:B------:R-:W2:Y:S02]  /*0b70*/  F2F.F32.F64 R20, R20 ;  /* 0x0000001400147310 */ /* 0x000ea40000301000 */
[----:B-12---:R-:W-:-:S07]  /*0b80*/  FSEL R17, -R20, R20, !P0 ;  /* 0x0000001414117208 */ /* 0x006fce0004000100 */
.L_x_7:
[----:B------:R-:W-:Y:S05]  /*0b90*/  BSYNC.RECONVERGENT B0 ;  /* 0x0000000000007941 */ /* 0x000fea0003800200 */
.L_x_6:
[----:B------:R-:W1:Y:S01]  /*0ba0*/  LDC.64 R2, c[0x0][0x380] ;  /* 0x0000e000ff027b82 */ /* 0x000e620000000a00 */
[----:B------:R-:W-:Y:S01]  /*0bb0*/  FMUL R11, R17, R17 ;  /* 0x00000011110b7220 */ /* 0x000fe20000400000 */
[----:B------:R-:W-:Y:S01]  /*0bc0*/  LOP3.LUT P1, RZ, R19, 0x2, RZ, 0xc0, !PT ;  /* 0x0000000213ff7812 */ /* 0x000fe2000782c0ff */
[----:B------:R-:W2:Y:S01]  /*0bd0*/  LDCU UR5, c[0x0][0x390] ;  /* 0x00007200ff0577ac */ /* 0x000ea20008000800 */
[----:B-1----:R-:W-:-:S05]  /*0be0*/  IMAD.WIDE.U32 R2, R5, 0x8, R2 ;  /* 0x0000000805027825 */ /* 0x002fca00078e0002 */
[----:B------:R-:W3:Y:S01]  /*0bf0*/  LDG.E R0, desc[UR6][R2.64] ;  /* 0x0000000602007981 */ /* 0x000ee2000c1e1900 */
[----:B------:R-:W-:Y:S01]  /*0c00*/  FFMA R12, R11, R12, -0.0013887860113754868507 ;  /* 0xbab607ed0b0c7423 */ /* 0x000fe2000000000c */
[----:B---3--:R-:W-:-:S05]  /*0c10*/  FFMA R15, R18, R0, R13 ;  /* 0x00000000120f7223 */ /* 0x008fca000000000d */
[----:B------:R3:W-:Y:S04]  /*0c20*/  STG.E desc[UR6][R6.64], R15 ;  /* 0x0000000f06007986 */ /* 0x0007e8000c101906 */
[----:B------:R-:W4:Y:S01]  /*0c30*/  LDG.E R4, desc[UR6][R2.64+0x4] ;  /* 0x0000040602047981 */ /* 0x000f22000c1e1900 */
[----:B------:R-:W-:Y:S01]  /*0c40*/  LOP3.LUT R0, R19, 0x1, RZ, 0xc0, !PT ;  /* 0x0000000113007812 */ /* 0x000fe200078ec0ff */
[----:B------:R-:W-:-:S03]  /*0c50*/  VIADD R5, R5, 0x1 ;  /* 0x0000000105057836 */ /* 0x000fc60000000000 */
[----:B------:R-:W-:-:S04]  /*0c60*/  ISETP.NE.U32.AND P0, PT, R0, 0x1, PT ;  /* 0x000000010000780c */ /* 0x000fc80003f05070 */
[----:B------:R-:W-:Y:S02]  /*0c70*/  FSEL R14, R14, 0.041666727513074874878, P0 ;  /* 0x3d2aaabb0e0e7808 */ /* 0x000fe40000000000 */
[----:B------:R-:W-:Y:S02]  /*0c80*/  FSEL R12, R12, -0.00019574658654164522886, !P0 ;  /* 0xb94d41530c0c7808 */ /* 0x000fe40004000000 */
[----:B------:R-:W-:Y:S02]  /*0c90*/  FSEL R13, -R16, -0.4999999701976776123, P0 ;  /* 0xbeffffff100d7808 */ /* 0x000fe40000000100 */
[----:B------:R-:W-:Y:S01]  /*0ca0*/  FSEL R0, R17, 1, P0 ;  /* 0x3f80000011007808 */ /* 0x000fe20000000000 */
[----:B------:R-:W-:Y:S01]  /*0cb0*/  FFMA R12, R11, R12, R14 ;  /* 0x0000000c0b0c7223 */ /* 0x000fe2000000000e */
[----:B--2---:R-:W-:-:S03]  /*0cc0*/  ISETP.NE.AND P0, PT, R5, UR5, PT ;  /* 0x0000000505007c0c */ /* 0x004fc6000bf05270 */
[C---:B------:R-:W-:Y:S01]  /*0cd0*/  FFMA R12, R11.reuse, R12, R13 ;  /* 0x0000000c0b0c7223 */ /* 0x040fe2000000000d */
[----:B------:R-:W-:-:S04]  /*0ce0*/  FFMA R11, R11, R0, RZ ;  /* 0x000000000b0b7223 */ /* 0x000fc800000000ff */
[----:B------:R-:W-:-:S04]  /*0cf0*/  FFMA R0, R11, R12, R0 ;  /* 0x0000000c0b007223 */ /* 0x000fc80000000000 */
[----:B------:R-:W-:-:S04]  /*0d00*/  @P1 FADD R0, RZ, -R0 ;  /* 0x80000000ff001221 */ /* 0x000fc80000000000 */
[----:B----4-:R-:W-:-:S05]  /*0d10*/  FFMA R13, R0, -R4, R15 ;  /* 0x80000004000d7223 */ /* 0x010fca000000000f */
[----:B------:R3:W-:Y:S01]  /*0d20*/  STG.E desc[UR6][R6.64], R13 ;  /* 0x0000000d06007986 */ /* 0x0007e2000c101906 */
[----:B------:R-:W-:Y:S05]  /*0d30*/  @P0 BRA `(.L_x_9) ;  /* 0xfffffff400600947 */ /* 0x000fea000383ffff */
.L_x_0:
[----:B------:R-:W-:Y:S01]  /*0d40*/  I2FP.F32.S32 R4, UR5 ;  /* 0x0000000500047c45 */ /* 0x000fe20008201400 */
[----:B------:R-:W-:Y:S03]  /*0d50*/  BSSY.RECONVERGENT B0, `(.L_x_10) ;  /* 0x000000d000007945 */ /* 0x000fe60003800200 */
[----:B------:R-:W1:Y:S08]  /*0d60*/  MUFU.RCP R3, R4 ;  /* 0x0000000400037308 */ /* 0x000e700000001000 */
[----:B------:R-:W2:Y:S01]  /*0d70*/  FCHK P0, R13, R4 ;  /* 0x000000040d007302 */ /* 0x000ea20000000000 */
[----:B-1----:R-:W-:-:S04]  /*0d80*/  FFMA R0, -R4, R3, 1 ;  /* 0x3f80000004007423 */ /* 0x002fc80000000103 */
[----:B------:R-:W-:-:S04]  /*0d90*/  FFMA R0, R3, R0, R3 ;  /* 0x0000000003007223 */ /* 0x000fc80000000003 */
[----:B------:R-:W-:-:S04]  /*0da0*/  FFMA R3, R0, R13, RZ ;  /* 0x0000000d00037223 */ /* 0x000fc800000000ff */
[----:B------:R-:W-:-:S04]  /*0db0*/  FFMA R2, -R4, R3, R13 ;  /* 0x0000000304027223 */ /* 0x000fc8000000010d */
[----:B------:R-:W-:Y:S01]  /*0dc0*/  FFMA R3, R0, R2, R3 ;  /* 0x0000000200037223 */ /* 0x000fe20000000003 */
[----:B--2---:R-:W-:Y:S06]  /*0dd0*/  @!P0 BRA `(.L_x_11) ;  /* 0x0000000000108947 */ /* 0x004fec0003800000 */
[----:B------:R-:W-:Y:S01]  /*0de0*/  IMAD.MOV.U32 R3, RZ, RZ, R13 ;  /* 0x000000ffff037224 */ /* 0x000fe200078e000d */
[----:B------:R-:W-:-:S07]  /*0df0*/  MOV R2, 0xe10 ;  /* 0x00000e1000027802 */ /* 0x000fce0000000f00 */
[----:B0--3--:R-:W-:Y:S05]  /*0e00*/  CALL.REL.NOINC `($__internal_1_$__cuda_sm3x_div_rn_noftz_f32_slowpath) ;  /* 0x0000000400807944 */ /* 0x009fea0003c00000 */
[----:B------:R-:W-:-:S07]  /*0e10*/  IMAD.MOV.U32 R3, RZ, RZ, R0 ;  /* 0x000000ffff037224 */ /* 0x000fce00078e0000 */
.L_x_11:
[----:B------:R-:W-:Y:S05]  /*0e20*/  BSYNC.RECONVERGENT B0 ;  /* 0x0000000000007941 */ /* 0x000fea0003800200 */
.L_x_10:
[----:B------:R-:W-:Y:S01]  /*0e30*/  STG.E desc[UR6][R6.64], R3 ;  /* 0x0000000306007986 */ /* 0x000fe2000c101906 */
[----:B------:R-:W-:Y:S05]  /*0e40*/  EXIT ;  /* 0x000000000000794d */ /* 0x000fea0003800000 */
        .weak           $__internal_0_$__cuda_sm20_div_rn_f64_full
        .type           $__internal_0_$__cuda_sm20_div_rn_f64_full,@function
        .size           $__internal_0_$__cuda_sm20_div_rn_f64_full,($__internal_1_$__cuda_sm3x_div_rn_noftz_f32_slowpath - $__internal_0_$__cuda_sm20_div_rn_f64_full)
$__internal_0_$__cuda_sm20_div_rn_f64_full:
[C---:B------:R-:W-:Y:S01]  /*0e50*/  FSETP.GEU.AND P0, PT, |R5|.reuse, 1.469367938527859385e-39, PT ;  /* 0x001000000500780b */ /* 0x040fe20003f0e200 */
[----:B------:R-:W-:Y:S01]  /*0e60*/  IMAD.MOV.U32 R16, RZ, RZ, 0x1 ;  /* 0x00000001ff107424 */ /* 0x000fe200078e00ff */
[----:B------:R-:W-:Y:S01]  /*0e70*/  LOP3.LUT R2, R5, 0x800fffff, RZ, 0xc0, !PT ;  /* 0x800fffff05027812 */ /* 0x000fe200078ec0ff */
[----:B------:R-:W-:Y:S01]  /*0e80*/  BSSY.RECONVERGENT B1, `(.L_x_12) ;  /* 0x0000055000017945 */ /* 0x000fe20003800200 */
[C---:B------:R-:W-:Y:S02]  /*0e90*/  FSETP.GEU.AND P2, PT, |R9|.reuse, 1.469367938527859385e-39, PT ;  /* 0x001000000900780b */ /* 0x040fe40003f4e200 */
[----:B------:R-:W-:Y:S01]  /*0ea0*/  LOP3.LUT R3, R2, 0x3ff00000, RZ, 0xfc, !PT ;  /* 0x3ff0000002037812 */ /* 0x000fe200078efcff */
[----:B------:R-:W-:Y:S01]  /*0eb0*/  IMAD.MOV.U32 R2, RZ, RZ, R4 ;  /* 0x000000ffff027224 */ /* 0x000fe200078e0004 */
[----:B------:R-:W-:Y:S02]  /*0ec0*/  LOP3.LUT R12, R9, 0x7ff00000, RZ, 0xc0, !PT ;  /* 0x7ff00000090c7812 */ /* 0x000fe400078ec0ff */
[----:B------:R-:W-:-:S03]  /*0ed0*/  LOP3.LUT R15, R5, 0x7ff00000, RZ, 0xc0, !PT ;  /* 0x7ff00000050f7812 */ /* 0x000fc600078ec0ff */
[----:B------:R-:W-:Y:S01]  /*0ee0*/  @!P0 DMUL R2, R4, 8.98846567431157953865e+307 ;  /* 0x7fe0000004028828 */ /* 0x000fe20000000000 */
[----:B------:R-:W-:-:S03]  /*0ef0*/  ISETP.GE.U32.AND P1, PT, R12, R15, PT ;  /* 0x0000000f0c00720c */ /* 0x000fc60003f26070 */
[----:B------:R-:W-:Y:S01]  /*0f00*/  @!P2 LOP3.LUT R13, R5, 0x7ff00000, RZ, 0xc0, !PT ;  /* 0x7ff00000050da812 */ /* 0x000fe200078ec0ff */
[----:B------:R-:W-:Y:S01]  /*0f10*/  @!P2 IMAD.MOV.U32 R18, RZ, RZ, RZ ;  /* 0x000000ffff12a224 */ /* 0x000fe200078e00ff */
[----:B------:R-:W0:Y:S02]  /*0f20*/  MUFU.RCP64H R17, R3 ;  /* 0x0000000300117308 */ /* 0x000e240000001800 */
[----:B------:R-:W-:Y:S01]  /*0f30*/  @!P2 ISETP.GE.U32.AND P3, PT, R12, R13, PT ;  /* 0x0000000d0c00a20c */ /* 0x000fe20003f66070 */
[----:B------:R-:W-:-:S05]  /*0f40*/  IMAD.MOV.U32 R13, RZ, RZ, 0x1ca00000 ;  /* 0x1ca00000ff0d7424 */ /* 0x000fca00078e00ff */
[----:B------:R-:W-:-:S04]  /*0f50*/  @!P2 SEL R19, R13, 0x63400000, !P3 ;  /* 0x634000000d13a807 */ /* 0x000fc80005800000 */
[----:B------:R-:W-:-:S04]  /*0f60*/  @!P2 LOP3.LUT R19, R19, 0x80000000, R9, 0xf8, !PT ;  /* 0x800000001313a812 */ /* 0x000fc800078ef809 */
[----:B------:R-:W-:Y:S01]  /*0f70*/  @!P2 LOP3.LUT R19, R19, 0x100000, RZ, 0xfc, !PT ;  /* 0x001000001313a812 */ /* 0x000fe200078efcff */
[----:B0-----:R-:W-:-:S08]  /*0f80*/  DFMA R10, R16, -R2, 1 ;  /* 0x3ff00000100a742b */ /* 0x001fd00000000802 */
[----:B------:R-:W-:-:S08]  /*0f90*/  DFMA R10, R10, R10, R10 ;  /* 0x0000000a0a0a722b */ /* 0x000fd0000000000a */
[----:B------:R-:W-:Y:S01]  /*0fa0*/  DFMA R16, R16, R10, R16 ;  /* 0x0000000a1010722b */ /* 0x000fe20000000010 */
[----:B------:R-:W-:Y:S01]  /*0fb0*/  SEL R11, R13, 0x63400000, !P1 ;  /* 0x634000000d0b7807 */ /* 0x000fe20004800000 */
[----:B------:R-:W-:-:S03]  /*0fc0*/  IMAD.MOV.U32 R10, RZ, RZ, R8 ;  /* 0x000000ffff0a7224 */ /* 0x000fc600078e0008 */
[----:B------:R-:W-:-:S03]  /*0fd0*/  LOP3.LUT R11, R11, 0x800fffff, R9, 0xf8, !PT ;  /* 0x800fffff0b0b7812 */ /* 0x000fc600078ef809 */
[----:B------:R-:W-:-:S03]  /*0fe0*/  DFMA R20, R16, -R2, 1 ;  /* 0x3ff000001014742b */ /* 0x000fc60000000802 */
[----:B------:R-:W-:-:S05]  /*0ff0*/  @!P2 DFMA R10, R10, 2, -R18 ;  /* 0x400000000a0aa82b */ /* 0x000fca0000000812 */
[----:B------:R-:W-:Y:S01]  /*1000*/  DFMA R16, R16, R20, R16 ;  /* 0x000000141010722b */ /* 0x000fe20000000010 */
[----:B------:R-:W-:Y:S02]  /*1010*/  IMAD.MOV.U32 R21, RZ, RZ, R12 ;  /* 0x000000ffff157224 */ /* 0x000fe400078e000c */
[----:B------:R-:W-:Y:S01]  /*1020*/  IMAD.MOV.U32 R20, RZ, RZ, R15 ;  /* 0x000000ffff147224 */ /* 0x000fe200078e000f */
[----:B------:R-:W-:Y:S02]  /*1030*/  @!P0 LOP3.LUT R20, R3, 0x7ff00000, RZ, 0xc0, !PT ;  /* 0x7ff0000003148812 */ /* 0x000fe400078ec0ff */
[----:B------:R-:W-:Y:S02]  /*1040*/  @!P2 LOP3.LUT R21, R11, 0x7ff00000, RZ, 0xc0, !PT ;  /* 0x7ff000000b15a812 */ /* 0x000fe400078ec0ff */
[----:B------:R-:W-:Y:S01]  /*1050*/  DMUL R18, R16, R10 ;  /* 0x0000000a10127228 */ /* 0x000fe20000000000 */
[----:B------:R-:W-:Y:S02]  /*1060*/  VIADD R23, R20, 0xffffffff ;  /* 0xffffffff14177836 */ /* 0x000fe40000000000 */
[----:B------:R-:W-:-:S05]  /*1070*/  VIADD R22, R21, 0xffffffff ;  /* 0xffffffff15167836 */ /* 0x000fca0000000000 */
[----:B------:R-:W-:Y:S01]  /*1080*/  DFMA R14, R18, -R2, R10 ;  /* 0x80000002120e722b */ /* 0x000fe2000000000a */
[----:B------:R-:W-:-:S04]  /*1090*/  ISETP.GT.U32.AND P0, PT, R22, 0x7feffffe, PT ;  /* 0x7feffffe1600780c */ /* 0x000fc80003f04070 */
[----:B------:R-:W-:-:S03]  /*10a0*/  ISETP.GT.U32.OR P0, PT, R23, 0x7feffffe, P0 ;  /* 0x7feffffe1700780c */ /* 0x000fc60000704470 */
[----:B------:R-:W-:-:S10]  /*10b0*/  DFMA R14, R16, R14, R18 ;  /* 0x0000000e100e722b */ /* 0x000fd40000000012 */
[----:B------:R-:W-:Y:S05]  /*10c0*/  @P0 BRA `(.L_x_13) ;  /* 0x00000000006c0947 */ /* 0x000fea0003800000 */
[----:B------:R-:W-:-:S04]  /*10d0*/  LOP3.LUT R9, R5, 0x7ff00000, RZ, 0xc0, !PT ;  /* 0x7ff0000005097812 */ /* 0x000fc800078ec0ff */
[CC--:B------:R-:W-:Y:S02]  /*10e0*/  VIADDMNMX R8, R12.reuse, -R9.reuse, 0xb9600000, !PT ;  /* 0xb96000000c087446 */ /* 0x0c0fe40007800909 */
[----:B------:R-:W-:Y:S02]  /*10f0*/  ISETP.GE.U32.AND P0, PT, R12, R9, PT ;  /* 0x000000090c00720c */ /* 0x000fe40003f06070 */
[----:B------:R-:W-:Y:S02]  /*1100*/  VIMNMX R8, PT, PT, R8, 0x46a00000, PT ;  /* 0x46a0000008087848 */ /* 0x000fe40003fe0100 */
[----:B------:R-:W-:-:S05]  /*1110*/  SEL R13, R13, 0x63400000, !P0 ;  /* 0x634000000d0d7807 */ /* 0x000fca0004000000 */
[----:B------:R-:W-:Y:S02]  /*1120*/  IMAD.IADD R16, R8, 0x1, -R13 ;  /* 0x0000000108107824 */ /* 0x000fe400078e0a0d */
[----:B------:R-:W-:Y:S02]  /*1130*/  IMAD.MOV.U32 R8, RZ, RZ, RZ ;  /* 0x000000ffff087224 */ /* 0x000fe400078e00ff */
[----:B------:R-:W-:-:S06]  /*1140*/  VIADD R9, R16, 0x7fe00000 ;  /* 0x7fe0000010097836 */ /* 0x000fcc0000000000 */
[----:B------:R-:W-:-:S10]  /*1150*/  DMUL R12, R14, R8 ;  /* 0x000000080e0c7228 */ /* 0x000fd40000000000 */
[----:B------:R-:W-:-:S13]  /*1160*/  FSETP.GTU.AND P0, PT, |R13|, 1.469367938527859385e-39, PT ;  /* 0x001000000d00780b */ /* 0x000fda0003f0c200 */
[----:B------:R-:W-:Y:S05]  /*1170*/  @P0 BRA `(.L_x_14) ;  /* 0x0000000000940947 */ /* 0x000fea0003800000 */
[----:B------:R-:W-:Y:S01]  /*1180*/  DFMA R2, R14, -R2, R10 ;  /* 0x800000020e02722b */ /* 0x000fe2000000000a */
[----:B------:R-:W-:-:S09]  /*1190*/  IMAD.MOV.U32 R8, RZ, RZ, RZ ;  /* 0x000000ffff087224 */ /* 0x000fd200078e00ff */
[C---:B------:R-:W-:Y:S02]  /*11a0*/  FSETP.NEU.AND P0, PT, R3.reuse, RZ, PT ;  /* 0x000000ff0300720b */ /* 0x040fe40003f0d000 */
[----:B------:R-:W-:-:S04]  /*11b0*/  LOP3.LUT R5, R3, 0x80000000, R5, 0x48, !PT ;  /* 0x8000000003057812 */ /* 0x000fc800078e4805 */
[----:B------:R-:W-:-:S07]  /*11c0*/  LOP3.LUT R9, R5, R9, RZ, 0xfc, !PT ;  /* 0x0000000905097212 */ /* 0x000fce00078efcff */
[----:B------:R-:W-:Y:S05]  /*11d0*/  @!P0 BRA `(.L_x_14) ;  /* 0x00000000007c8947 */ /* 0x000fea0003800000 */
[----:B------:R-:W-:Y:S01]  /*11e0*/  IMAD.MOV R3, RZ, RZ, -R16 ;  /* 0x000000ffff037224 */ /* 0x000fe200078e0a10 */
[----:B------:R-:W-:Y:S01]  /*11f0*/  DMUL.RP R8, R14, R8 ;  /* 0x000000080e087228 */ /* 0x000fe20000008000 */
[----:B------:R-:W-:-:S06]  /*1200*/  IMAD.MOV.U32 R2, RZ, RZ, RZ ;  /* 0x000000ffff027224 */ /* 0x000fcc00078e00ff */
[----:B------:R-:W-:-:S03]  /*1210*/  DFMA R2, R12, -R2, R14 ;  /* 0x800000020c02722b */ /* 0x000fc6000000000e */
[----:B------:R-:W-:-:S03]  /*1220*/  LOP3.LUT R5, R9, R5, RZ, 0x3c, !PT ;  /* 0x0000000509057212 */ /* 0x000fc600078e3cff */
[----:B------:R-:W-:-:S04]  /*1230*/  IADD3 R2, PT, PT, -R16, -0x43300000, RZ ;  /* 0xbcd0000010027810 */ /* 0x000fc80007ffe1ff */
[----:B------:R-:W-:-:S04]  /*1240*/  FSETP.NEU.AND P0, PT, |R3|, R2, PT ;  /* 0x000000020300720b */ /* 0x000fc80003f0d200 */
[----:B------:R-:W-:Y:S02]  /*1250*/  FSEL R12, R8, R12, !P0 ;  /* 0x0000000c080c7208 */ /* 0x000fe40004000000 */
[----:B------:R-:W-:Y:S01]  /*1260*/  FSEL R13, R5, R13, !P0 ;  /* 0x0000000d050d7208 */ /* 0x000fe20004000000 */
[----:B------:R-:W-:Y:S06]  /*1270*/  BRA `(.L_x_14) ;  /* 0x0000000000547947 */ /* 0x000fec0003800000 */
.L_x_13:
[----:B------:R-:W-:-:S14]  /*1280*/  DSETP.NAN.AND P0, PT, R8, R8, PT ;  /* 0x000000080800722a */ /* 0x000fdc0003f08000 */
[----:B------:R-:W-:Y:S05]  /*1290*/  @P0 BRA `(.L_x_15) ;  /* 0x0000000000440947 */ /* 0x000fea0003800000 */
[----:B------:R-:W-:-:S14]  /*12a0*/  DSETP.NAN.AND P0, PT, R4, R4, PT ;  /* 0x000000040400722a */ /* 0x000fdc0003f08000 */
[----:B------:R-:W-:Y:S05]  /*12b0*/  @P0 BRA `(.L_x_16) ;  /* 0x0000000000300947 */ /* 0x000fea0003800000 */
[----:B------:R-:W-:Y:S01]  /*12c0*/  ISETP.NE.AND P0, PT, R21, R20, PT ;  /* 0x000000141500720c */ /* 0x000fe20003f05270 */
[----:B------:R-:W-:Y:S02]  /*12d0*/  IMAD.MOV.U32 R12, RZ, RZ, 0x0 ;  /* 0x00000000ff0c7424 */ /* 0x000fe400078e00ff */
[----:B------:R-:W-:-:S10]  /*12e0*/  IMAD.MOV.U32 R13, RZ, RZ, -0x80000 ;  /* 0xfff80000ff0d7424 */ /* 0x000fd400078e00ff */
[----:B------:R-:W-:Y:S05]  /*12f0*/  @!P0 BRA `(.L_x_14) ;  /* 0x0000000000348947 */ /* 0x000fea0003800000 */
[----:B------:R-:W-:Y:S02]  /*1300*/  ISETP.NE.AND P0, PT, R21, 0x7ff00000, PT ;  /* 0x7ff000001500780c */ /* 0x000fe40003f05270 */
[----:B------:R-:W-:Y:S02]  /*1310*/  LOP3.LUT R13, R9, 0x80000000, R5, 0x48, !PT ;  /* 0x80000000090d7812 */ /* 0x000fe400078e4805 */
[----:B------:R-:W-:-:S13]  /*1320*/  ISETP.EQ.OR P0, PT, R20, RZ, !P0 ;  /* 0x000000ff1400720c */ /* 0x000fda0004702670 */
[----:B------:R-:W-:Y:S01]  /*1330*/  @P0 LOP3.LUT R2, R13, 0x7ff00000, RZ, 0xfc, !PT ;  /* 0x7ff000000d020812 */ /* 0x000fe200078efcff */
[----:B------:R-:W-:Y:S02]  /*1340*/  @!P0 IMAD.MOV.U32 R12, RZ, RZ, RZ ;  /* 0x000000ffff0c8224 */ /* 0x000fe400078e00ff */
[----:B------:R-:W-:Y:S02]  /*1350*/  @P0 IMAD.MOV.U32 R12, RZ, RZ, RZ ;  /* 0x000000ffff0c0224 */ /* 0x000fe400078e00ff */
[----:B------:R-:W-:Y:S01]  /*1360*/  @P0 IMAD.MOV.U32 R13, RZ, RZ, R2 ;  /* 0x000000ffff0d0224 */ /* 0x000fe200078e0002 */
[----:B------:R-:W-:Y:S06]  /*1370*/  BRA `(.L_x_14) ;  /* 0x0000000000147947 */ /* 0x000fec0003800000 */
.L_x_16:
[----:B------:R-:W-:Y:S01]  /*1380*/  LOP3.LUT R13, R5, 0x80000, RZ, 0xfc, !PT ;  /* 0x00080000050d7812 */ /* 0x000fe200078efcff */
[----:B------:R-:W-:Y:S01]  /*1390*/  IMAD.MOV.U32 R12, RZ, RZ, R4 ;  /* 0x000000ffff0c7224 */ /* 0x000fe200078e0004 */
[----:B------:R-:W-:Y:S06]  /*13a0*/  BRA `(.L_x_14) ;  /* 0x0000000000087947 */ /* 0x000fec0003800000 */
.L_x_15:
[----:B------:R-:W-:Y:S01]  /*13b0*/  LOP3.LUT R13, R9, 0x80000, RZ, 0xfc, !PT ;  /* 0x00080000090d7812 */ /* 0x000fe200078efcff */
[----:B------:R-:W-:-:S07]  /*13c0*/  IMAD.MOV.U32 R12, RZ, RZ, R8 ;  /* 0x000000ffff0c7224 */ /* 0x000fce00078e0008 */
.L_x_14:
[----:B------:R-:W-:Y:S05]  /*13d0*/  BSYNC.RECONVERGENT B1 ;  /* 0x0000000000017941 */ /* 0x000fea0003800200 */
.L_x_12:
[----:B------:R-:W-:Y:S02]  /*13e0*/  IMAD.MOV.U32 R2, RZ, RZ, R0 ;  /* 0x000000ffff027224 */ /* 0x000fe400078e0000 */
[----:B------:R-:W-:-:S04]  /*13f0*/  IMAD.MOV.U32 R3, RZ, RZ, 0x0 ;  /* 0x00000000ff037424 */ /* 0x000fc800078e00ff */
[----:B------:R-:W-:Y:S05]  /*1400*/  RET.REL.NODEC R2 `(_Z10idftKernelPK9ComplessoPfi) ;  /* 0xffffffe802fc7950 */ /* 0x000fea0003c3ffff */
        .weak           $__internal_1_$__cuda_sm3x_div_rn_noftz_f32_slowpath
        .type           $__internal_1_$__cuda_sm3x_div_rn_noftz_f32_slowpath,@function
        .size           $__internal_1_$__cuda_sm3x_div_rn_noftz_f32_slowpath,(.L_x_47 - $__internal_1_$__cuda_sm3x_div_rn_noftz_f32_slowpath)
$__internal_1_$__cuda_sm3x_div_rn_noftz_f32_slowpath:
[----:B------:R-:W-:Y:S01]  /*1410*/  SHF.R.U32.HI R5, RZ, 0x17, R4 ;  /* 0x00000017ff057819 */ /* 0x000fe20000011604 */
[----:B------:R-:W-:Y:S01]  /*1420*/  BSSY.RECONVERGENT B1, `(.L_x_17) ;  /* 0x0000063000017945 */ /* 0x000fe20003800200 */
[----:B------:R-:W-:Y:S02]  /*1430*/  SHF.R.U32.HI R0, RZ, 0x17, R3 ;  /* 0x00000017ff007819 */ /* 0x000fe40000011603 */
[----:B------:R-:W-:Y:S02]  /*1440*/  LOP3.LUT R5, R5, 0xff, RZ, 0xc0, !PT ;  /* 0x000000ff05057812 */ /* 0x000fe400078ec0ff */
[----:B------:R-:W-:-:S03]  /*1450*/  LOP3.LUT R12, R0, 0xff, RZ, 0xc0, !PT ;  /* 0x000000ff000c7812 */ /* 0x000fc600078ec0ff */
[----:B------:R-:W-:Y:S02]  /*1460*/  VIADD R9, R5, 0xffffffff ;  /* 0xffffffff05097836 */ /* 0x000fe40000000000 */
[----:B------:R-:W-:-:S03]  /*1470*/  VIADD R10, R12, 0xffffffff ;  /* 0xffffffff0c0a7836 */ /* 0x000fc60000000000 */
[----:B------:R-:W-:-:S04]  /*1480*/  ISETP.GT.U32.AND P0, PT, R9, 0xfd, PT ;  /* 0x000000fd0900780c */ /* 0x000fc80003f04070 */
[----:B------:R-:W-:-:S13]  /*1490*/  ISETP.GT.U32.OR P0, PT, R10, 0xfd, P0 ;  /* 0x000000fd0a00780c */ /* 0x000fda0000704470 */
[----:B------:R-:W-:Y:S01]  /*14a0*/  @!P0 IMAD.MOV.U32 R8, RZ, RZ, RZ ;  /* 0x000000ffff088224 */ /* 0x000fe200078e00ff */
[----:B------:R-:W-:Y:S06]  /*14b0*/  @!P0 BRA `(.L_x_18) ;  /* 0x0000000000608947 */ /* 0x000fec0003800000 */
[----:B------:R-:W-:Y:S01]  /*14c0*/  FSETP.GTU.FTZ.AND P0, PT, |R3|, +INF , PT ;  /* 0x7f8000000300780b */ /* 0x000fe20003f1c200 */
[----:B------:R-:W-:Y:S01]  /*14d0*/  IMAD.MOV.U32 R0, RZ, RZ, R4 ;  /* 0x000000ffff007224 */ /* 0x000fe200078e0004 */
[----:B------:R-:W-:-:S04]  /*14e0*/  FSETP.GTU.FTZ.AND P1, PT, |R4|, +INF , PT ;  /* 0x7f8000000400780b */ /* 0x000fc80003f3c200 */
[----:B------:R-:W-:-:S13]  /*14f0*/  PLOP3.LUT P0, PT, P0, P1, PT, 0xf8, 0x8f ;  /* 0x00000000008f781c */ /* 0x000fda0000703f70 */
[----:B------:R-:W-:Y:S05]  /*1500*/  @P0 BRA `(.L_x_19) ;  /* 0x00000004004c0947 */ /* 0x000fea0003800000 */
[----:B------:R-:W-:-:S13]  /*1510*/  LOP3.LUT P0, RZ, R4, 0x7fffffff, R3, 0xc8, !PT ;  /* 0x7fffffff04ff7812 */ /* 0x000fda000780c803 */
[----:B------:R-:W-:Y:S05]  /*1520*/  @!P0 BRA `(.L_x_20) ;  /* 0x00000004003c8947 */ /* 0x000fea0003800000 */
[C---:B------:R-:W-:Y:S02]  /*1530*/  FSETP.NEU.FTZ.AND P2, PT, |R3|.reuse, +INF , PT ;  /* 0x7f8000000300780b */ /* 0x040fe40003f5d200 */
[----:B------:R-:W-:Y:S02]  /*1540*/  FSETP.NEU.FTZ.AND P1, PT, |R0|, +INF , PT ;  /* 0x7f8000000000780b */ /* 0x000fe40003f3d200 */
[----:B------:R-:W-:-:S11]  /*1550*/  FSETP.NEU.FTZ.AND P0, PT, |R3|, +INF , PT ;  /* 0x7f8000000300780b */ /* 0x000fd60003f1d200 */
[----:B------:R-:W-:Y:S05]  /*1560*/  @!P1 BRA !P2, `(.L_x_20) ;  /* 0x00000004002c9947 */ /* 0x000fea0005000000 */
[----:B------:R-:W-:-:S04]  /*1570*/  LOP3.LUT P2, RZ, R3, 0x7fffffff, RZ, 0xc0, !PT ;  /* 0x7fffffff03ff7812 */ /* 0x000fc8000784c0ff */
[----:B------:R-:W-:-:S13]  /*1580*/  PLOP3.LUT P1, PT, P1, P2, PT, 0x2f, 0xf2 ;  /* 0x0000000000f2781c */ /* 0x000fda0000f24577 */
[----:B------:R-:W-:Y:S05]  /*1590*/  @P1 BRA `(.L_x_21) ;  /* 0x0000000400181947 */ /* 0x000fea0003800000 */
[----:B------:R-:W-:-:S04]  /*15a0*/  LOP3.LUT P1, RZ, R4, 0x7fffffff, RZ, 0xc0, !PT ;  /* 0x7fffffff04ff7812 */ /* 0x000fc8000782c0ff */
[----:B------:R-:W-:-:S13]  /*15b0*/  PLOP3.LUT P0, PT, P0, P1, PT, 0x2f, 0xf2 ;  /* 0x0000000000f2781c */ /* 0x000fda0000702577 */
[----:B------:R-:W-:Y:S05]  /*15c0*/  @P0 BRA `(.L_x_22) ;  /* 0x0000000400000947 */ /* 0x000fea0003800000 */
[----:B------:R-:W-:Y:S02]  /*15d0*/  ISETP.GE.AND P0, PT, R10, RZ, PT ;  /* 0x000000ff0a00720c */ /* 0x000fe40003f06270 */
[----:B------:R-:W-:-:S11]  /*15e0*/  ISETP.GE.AND P1, PT, R9, RZ, PT ;  /* 0x000000ff0900720c */ /* 0x000fd60003f26270 */
[----:B------:R-:W-:Y:S02]  /*15f0*/  @P0 IMAD.MOV.U32 R8, RZ, RZ, RZ ;  /* 0x000000ffff080224 */ /* 0x000fe400078e00ff */
[----:B------:R-:W-:Y:S01]  /*1600*/  @!P0 FFMA R3, R3, 1.84467440737095516160e+19, RZ ;  /* 0x5f80000003038823 */ /* 0x000fe200000000ff */
[----:B------:R-:W-:Y:S02]  /*1610*/  @!P0 IMAD.MOV.U32 R8, RZ, RZ, -0x40 ;  /* 0xffffffc0ff088424 */ /* 0x000fe400078e00ff */
[----:B------:R-:W-:Y:S02]  /*1620*/  @!P1 FFMA R4, R0, 1.84467440737095516160e+19, RZ ;  /* 0x5f80000000049823 */ /* 0x000fe400000000ff */
[----:B------:R-:W-:-:S07]  /*1630*/  @!P1 VIADD R8, R8, 0x40 ;  /* 0x0000004008089836 */ /* 0x000fce0000000000 */
.L_x_18:
[----:B------:R-:W-:Y:S01]  /*1640*/  LEA R9, R5, 0xc0800000, 0x17 ;  /* 0xc080000005097811 */ /* 0x000fe200078eb8ff */
[----:B------:R-:W-:Y:S04]  /*1650*/  BSSY.RECONVERGENT B2, `(.L_x_23) ;  /* 0x0000036000027945 */ /* 0x000fe80003800200 */
[----:B------:R-:W-:Y:S02]  /*1660*/  IMAD.IADD R9, R4, 0x1, -R9 ;  /* 0x0000000104097824 */ /* 0x000fe400078e0a09 */
[----:B------:R-:W-:Y:S02]  /*1670*/  VIADD R4, R12, 0xffffff81 ;  /* 0xffffff810c047836 */ /* 0x000fe40000000000 */
[----:B------:R-:W0:Y:S01]  /*1680*/  MUFU.RCP R10, R9 ;  /* 0x00000009000a7308 */ /* 0x000e220000001000 */
[----:B------:R-:W-:Y:S01]  /*1690*/  FADD.FTZ R11, -R9, -RZ ;  /* 0x800000ff090b7221 */ /* 0x000fe20000010100 */
[C---:B------:R-:W-:Y:S01]  /*16a0*/  IMAD R0, R4.reuse, -0x800000, R3 ;  /* 0xff80000004007824 */ /* 0x040fe200078e0203 */
[----:B------:R-:W-:-:S05]  /*16b0*/  IADD3 R5, PT, PT, R4, 0x7f, -R5 ;  /* 0x0000007f04057810 */ /* 0x000fca0007ffe805 */
[----:B------:R-:W-:Y:S02]  /*16c0*/  IMAD.IADD R5, R5, 0x1, R8 ;  /* 0x0000000105057824 */ /* 0x000fe400078e0208 */
[----:B0-----:R-:W-:-:S04]  /*16d0*/  FFMA R13, R10, R11, 1 ;  /* 0x3f8000000a0d7423 */ /* 0x001fc8000000000b */
[----:B------:R-:W-:-:S04]  /*16e0*/  FFMA R12, R10, R13, R10 ;  /* 0x0000000d0a0c7223 */ /* 0x000fc8000000000a */
[----:B------:R-:W-:-:S04]  /*16f0*/  FFMA R3, R0, R12, RZ ;  /* 0x0000000c00037223 */ /* 0x000fc800000000ff */
[----:B------:R-:W-:-:S04]  /*1700*/  FFMA R10, R11, R3, R0 ;  /* 0x000000030b0a7223 */ /* 0x000fc80000000000 */
[----:B------:R-:W-:-:S04]  /*1710*/  FFMA R13, R12, R10, R3 ;  /* 0x0000000a0c0d7223 */ /* 0x000fc80000000003 */
[----:B------:R-:W-:-:S04]  /*1720*/  FFMA R10, R11, R13, R0 ;  /* 0x0000000d0b0a7223 */ /* 0x000fc80000000000 */
[----:B------:R-:W-:-:S05]  /*1730*/  FFMA R0, R12, R10, R13 ;  /* 0x0000000a0c007223 */ /* 0x000fca000000000d */
[----:B------:R-:W-:-:S04]  /*1740*/  SHF.R.U32.HI R3, RZ, 0x17, R0 ;  /* 0x00000017ff037819 */ /* 0x000fc80000011600 */
[----:B------:R-:W-:-:S05]  /*1750*/  LOP3.LUT R3, R3, 0xff, RZ, 0xc0, !PT ;  /* 0x000000ff03037812 */ /* 0x000fca00078ec0ff */
[----:B------:R-:W-:-:S04]  /*1760*/  IMAD.IADD R9, R3, 0x1, R5 ;  /* 0x0000000103097824 */ /* 0x000fc800078e0205 */
[----:B------:R-:W-:-:S05]  /*1770*/  VIADD R3, R9, 0xffffffff ;  /* 0xffffffff09037836 */ /* 0x000fca0000000000 */
[----:B------:R-:W-:-:S13]  /*1780*/  ISETP.GE.U32.AND P0, PT, R3, 0xfe, PT ;  /* 0x000000fe0300780c */ /* 0x000fda0003f06070 */
[----:B------:R-:W-:Y:S05]  /*1790*/  @!P0 BRA `(.L_x_24) ;  /* 0x0000000000808947 */ /* 0x000fea0003800000 */
[----:B------:R-:W-:-:S13]  /*17a0*/  ISETP.GT.AND P0, PT, R9, 0xfe, PT ;  /* 0x000000fe0900780c */ /* 0x000fda0003f04270 */
[----:B------:R-:W-:Y:S05]  /*17b0*/  @P0 BRA `(.L_x_25) ;  /* 0x00000000006c0947 */ /* 0x000fea0003800000 */
[----:B------:R-:W-:-:S13]  /*17c0*/  ISETP.GE.AND P0, PT, R9, 0x1, PT ;  /* 0x000000010900780c */ /* 0x000fda0003f06270 */
[----:B------:R-:W-:Y:S05]  /*17d0*/  @P0 BRA `(.L_x_26) ;  /* 0x0000000000740947 */ /* 0x000fea0003800000 */
[----:B------:R-:W-:Y:S02]  /*17e0*/  ISETP.GE.AND P0, PT, R9, -0x18, PT ;  /* 0xffffffe80900780c */ /* 0x000fe40003f06270 */
[----:B------:R-:W-:-:S11]  /*17f0*/  LOP3.LUT R0, R0, 0x80000000, RZ, 0xc0, !PT ;  /* 0x8000000000007812 */ /* 0x000fd600078ec0ff */
[----:B------:R-:W-:Y:S05]  /*1800*/  @!P0 BRA `(.L_x_26) ;  /* 0x0000000000688947 */ /* 0x000fea0003800000 */
[CCC-:B------:R-:W-:Y:S01]  /*1810*/  FFMA.RZ R3, R12.reuse, R10.reuse, R13.reuse ;  /* 0x0000000a0c037223 */ /* 0x1c0fe2000000c00d */
[C---:B------:R-:W-:Y:S02]  /*1820*/  VIADD R8, R9.reuse, 0x20 ;  /* 0x0000002009087836 */ /* 0x040fe40000000000 */
[CCC-:B------:R-:W-:Y:S01]  /*1830*/  FFMA.RM R4, R12.reuse, R10.reuse, R13.reuse ;  /* 0x0000000a0c047223 */ /* 0x1c0fe2000000400d */
[----:B------:R-:W-:Y:S02]  /*1840*/  ISETP.NE.AND P2, PT, R9, RZ, PT ;  /* 0x000000ff0900720c */ /* 0x000fe40003f45270 */
[----:B------:R-:W-:Y:S01]  /*1850*/  LOP3.LUT R5, R3, 0x7fffff, RZ, 0xc0, !PT ;  /* 0x007fffff03057812 */ /* 0x000fe200078ec0ff */
[----:B------:R-:W-:Y:S01]  /*1860*/  FFMA.RP R3, R12, R10, R13 ;  /* 0x0000000a0c037223 */ /* 0x000fe2000000800d */
[----:B------:R-:W-:Y:S01]  /*1870*/  ISETP.NE.AND P1, PT, R9, RZ, PT ;  /* 0x000000ff0900720c */ /* 0x000fe20003f25270 */
[----:B------:R-:W-:Y:S01]  /*1880*/  IMAD.MOV R9, RZ, RZ, -R9 ;  /* 0x000000ffff097224 */ /* 0x000fe200078e0a09 */
[----:B------:R-:W-:-:S02]  /*1890*/  LOP3.LUT R5, R5, 0x800000, RZ, 0xfc, !PT ;  /* 0x0080000005057812 */ /* 0x000fc400078efcff */
[----:B------:R-:W-:Y:S02]  /*18a0*/  FSETP.NEU.FTZ.AND P0, PT, R3, R4, PT ;  /* 0x000000040300720b */ /* 0x000fe40003f1d000 */
[----:B------:R-:W-:Y:S02]  /*18b0*/  SHF.L.U32 R8, R5, R8, RZ ;  /* 0x0000000805087219 */ /* 0x000fe400000006ff */
[----:B------:R-:W-:Y:S02]  /*18c0*/  SEL R4, R9, RZ, P2 ;  /* 0x000000ff09047207 */ /* 0x000fe40001000000 */
[----:B------:R-:W-:Y:S02]  /*18d0*/  ISETP.NE.AND P1, PT, R8, RZ, P1 ;  /* 0x000000ff0800720c */ /* 0x000fe40000f25270 */
[----:B------:R-:W-:Y:S02]  /*18e0*/  SHF.R.U32.HI R4, RZ, R4, R5 ;  /* 0x00000004ff047219 */ /* 0x000fe40000011605 */
[----:B------:R-:W-:-:S02]  /*18f0*/  PLOP3.LUT P0, PT, P0, P1, PT, 0xf8, 0x8f ;  /* 0x00000000008f781c */ /* 0x000fc40000703f70 */
[----:B------:R-:W-:Y:S02]  /*1900*/  SHF.R.U32.HI R8, RZ, 0x1, R4 ;  /* 0x00000001ff087819 */ /* 0x000fe40000011604 */
[----:B------:R-:W-:-:S04]  /*1910*/  SEL R3, RZ, 0x1, !P0 ;  /* 0x00000001ff037807 */ /* 0x000fc80004000000 */
[----:B------:R-:W-:-:S04]  /*1920*/  LOP3.LUT R3, R3, 0x1, R8, 0xf8, !PT ;  /* 0x0000000103037812 */ /* 0x000fc800078ef808 */
[----:B------:R-:W-:-:S05]  /*1930*/  LOP3.LUT R3, R3, R4, RZ, 0xc0, !PT ;  /* 0x0000000403037212 */ /* 0x000fca00078ec0ff */
[----:B------:R-:W-:-:S05]  /*1940*/  IMAD.IADD R3, R8, 0x1, R3 ;  /* 0x0000000108037824 */ /* 0x000fca00078e0203 */
[----:B------:R-:W-:Y:S01]  /*1950*/  LOP3.LUT R0, R3, R0, RZ, 0xfc, !PT ;  /* 0x0000000003007212 */ /* 0x000fe200078efcff */
[----:B------:R-:W-:Y:S06]  /*1960*/  BRA `(.L_x_26) ;  /* 0x0000000000107947 */ /* 0x000fec0003800000 */
.L_x_25:
[----:B------:R-:W-:-:S04]  /*1970*/  LOP3.LUT R0, R0, 0x80000000, RZ, 0xc0, !PT ;  /* 0x8000000000007812 */ /* 0x000fc800078ec0ff */
[----:B------:R-:W-:Y:S01]  /*1980*/  LOP3.LUT R0, R0, 0x7f800000, RZ, 0xfc, !PT ;  /* 0x7f80000000007812 */ /* 0x000fe200078efcff */
[----:B------:R-:W-:Y:S06]  /*1990*/  BRA `(.L_x_26) ;  /* 0x0000000000047947 */ /* 0x000fec0003800000 */
.L_x_24:
[----:B------:R-:W-:-:S07]  /*19a0*/  IMAD R0, R5, 0x800000, R0 ;  /* 0x0080000005007824 */ /* 0x000fce00078e0200 */
.L_x_26:
[----:B------:R-:W-:Y:S05]  /*19b0*/  BSYNC.RECONVERGENT B2 ;  /* 0x0000000000027941 */ /* 0x000fea0003800200 */
.L_x_23:
[----:B------:R-:W-:Y:S05]  /*19c0*/  BRA `(.L_x_27) ;  /* 0x0000000000207947 */ /* 0x000fea0003800000 */
.L_x_22:
[----:B------:R-:W-:-:S04]  /*19d0*/  LOP3.LUT R0, R4, 0x80000000, R3, 0x48, !PT ;  /* 0x8000000004007812 */ /* 0x000fc800078e4803 */
[----:B------:R-:W-:Y:S01]  /*19e0*/  LOP3.LUT R0, R0, 0x7f800000, RZ, 0xfc, !PT ;  /* 0x7f80000000007812 */ /* 0x000fe200078efcff */
[----:B------:R-:W-:Y:S06]  /*19f0*/  BRA `(.L_x_27) ;  /* 0x0000000000147947 */ /* 0x000fec0003800000 */
.L_x_21:
[----:B------:R-:W-:Y:S01]  /*1a00*/  LOP3.LUT R0, R4, 0x80000000, R3, 0x48, !PT ;  /* 0x8000000004007812 */ /* 0x000fe200078e4803 */
[----:B------:R-:W-:Y:S06]  /*1a10*/  BRA `(.L_x_27) ;  /* 0x00000000000c7947 */ /* 0x000fec0003800000 */
.L_x_20:
[----:B------:R-:W0:Y:S01]  /*1a20*/  MUFU.RSQ R0, -QNAN ;  /* 0xffc0000000007908 */ /* 0x000e220000001400 */
[----:B------:R-:W-:Y:S05]  /*1a30*/  BRA `(.L_x_27) ;  /* 0x0000000000047947 */ /* 0x000fea0003800000 */
.L_x_19:
[----:B------:R-:W-:-:S07]  /*1a40*/  FADD.FTZ R0, R3, R0 ;  /* 0x0000000003007221 */ /* 0x000fce0000010000 */
.L_x_27:
[----:B------:R-:W-:Y:S05]  /*1a50*/  BSYNC.RECONVERGENT B1 ;  /* 0x0000000000017941 */ /* 0x000fea0003800200 */
.L_x_17:
[----:B------:R-:W-:-:S04]  /*1a60*/  IMAD.MOV.U32 R3, RZ, RZ, 0x0 ;  /* 0x00000000ff037424 */ /* 0x000fc800078e00ff */
[----:B0-----:R-:W-:Y:S05]  /*1a70*/  RET.REL.NODEC R2 `(_Z10idftKernelPK9ComplessoPfi) ;  /* 0xffffffe402607950 */ /* 0x001fea0003c3ffff */
.L_x_28:
[----:B------:R-:W-:-:S00]  /*1a80*/  BRA `(.L_x_28) ;  /* 0xfffffffc00fc7947 */ /* 0x000fc0000383ffff */
[----:B------:R-:W-:-:S00]  /*1a90*/  NOP ;  /* 0x0000000000007918 */ /* 0x000fc00000000000 */
        /* <DEDUP_REMOVED lines=14> */
.L_x_47:


//--------------------- .text._Z6filtroP9Complessoiii --------------------------
	.section	.text._Z6filtroP9Complessoiii,"ax",@progbits
	.align	128
        .global         _Z6filtroP9Complessoiii
        .type           _Z6filtroP9Complessoiii,@function
        .size           _Z6filtroP9Complessoiii,(.L_x_50 - _Z6filtroP9Complessoiii)
        .other          _Z6filtroP9Complessoiii,@"STO_CUDA_ENTRY STV_DEFAULT"
_Z6filtroP9Complessoiii:
.text._Z6filtroP9Complessoiii:
[----:B------:R-:W-:Y:S01]  /*0000*/  LDC R1, c[0x0][0x37c] ;  /* 0x0000df00ff017b82 */ /* 0x000fe20000000800 */
[----:B------:R-:W0:Y:S07]  /*0010*/  S2R R0, SR_TID.X ;  /* 0x0000000000007919 */ /* 0x000e2e0000002100 */
[----:B------:R-:W0:Y:S01]  /*0020*/  S2UR UR4, SR_CTAID.X ;  /* 0x00000000000479c3 */ /* 0x000e220000002500 */
[----:B------:R-:W1:Y:S07]  /*0030*/  LDCU UR5, c[0x0][0x388] ;  /* 0x00007100ff0577ac */ /* 0x000e6e0008000800 */
[----:B------:R-:W0:Y:S02]  /*0040*/  LDC R5, c[0x0][0x360] ;  /* 0x0000d800ff057b82 */ /* 0x000e240000000800 */
[----:B0-----:R-:W-:-:S05]  /*0050*/  IMAD R5, R5, UR4, R0 ;  /* 0x0000000405057c24 */ /* 0x001fca000f8e0200 */
[----:B-1----:R-:W-:-:S13]  /*0060*/  ISETP.GE.AND P0, PT, R5, UR5, PT ;  /* 0x0000000505007c0c */ /* 0x002fda000bf06270 */
[----:B------:R-:W-:Y:S05]  /*0070*/  @P0 EXIT ;  /* 0x000000000000094d */ /* 0x000fea0003800000 */
[----:B------:R-:W0:Y:S08]  /*0080*/  LDC R9, c[0x0][0x390] ;  /* 0x0000e400ff097b82 */ /* 0x000e300000000800 */
[----:B------:R-:W1:Y:S01]  /*0090*/  LDC R0, c[0x0][0x38c] ;  /* 0x0000e300ff007b82 */ /* 0x000e620000000800 */
[----:B0-----:R-:W-:-:S04]  /*00a0*/  IABS R7, R9 ;  /* 0x0000000900077213 */ /* 0x001fc80000000000 */
[----:B------:R-:W0:Y:S01]  /*00b0*/  I2F.RP R4, R7 ;  /* 0x0000000700047306 */ /* 0x000e220000209400 */
[----:B-1----:R-:W-:-:S07]  /*00c0*/  IMAD R0, R0, UR5, RZ ;  /* 0x0000000500007c24 */ /* 0x002fce000f8e02ff */
[----:B0-----:R-:W0:Y:S02]  /*00d0*/  MUFU.RCP R4, R4 ;  /* 0x0000000400047308 */ /* 0x001e240000001000 */
[----:B0-----:R-:W-:Y:S01]  /*00e0*/  VIADD R2, R4, 0xffffffe ;  /* 0x0ffffffe04027836 */ /* 0x001fe20000000000 */
[----:B------:R-:W-:Y:S02]  /*00f0*/  IABS R4, R0 ;  /* 0x0000000000047213 */ /* 0x000fe40000000000 */
[----:B------:R-:W-:-:S03]  /*0100*/  LOP3.LUT R0, R0, R9, RZ, 0x3c, !PT ;  /* 0x0000000900007212 */ /* 0x000fc600078e3cff */
[----:B------:R0:W1:Y:S01]  /*0110*/  F2I.FTZ.U32.TRUNC.NTZ R3, R2 ;  /* 0x0000000200037305 */ /* 0x000062000021f000 */
[----:B------:R-:W-:Y:S01]  /*0120*/  ISETP.GE.AND P1, PT, R0, RZ, PT ;  /* 0x000000ff0000720c */ /* 0x000fe20003f26270 */
[----:B0-----:R-:W-:Y:S02]  /*0130*/  HFMA2 R2, -RZ, RZ, 0, 0 ;  /* 0x00000000ff027431 */ /* 0x001fe400000001ff */
[----:B-1----:R-:W-:-:S04]  /*0140*/  IMAD.MOV R6, RZ, RZ, -R3 ;  /* 0x000000ffff067224 */ /* 0x002fc800078e0a03 */
[----:B------:R-:W-:-:S04]  /*0150*/  IMAD R11, R6, R7, RZ ;  /* 0x00000007060b7224 */ /* 0x000fc800078e02ff */
[----:B------:R-:W-:-:S06]  /*0160*/  IMAD.HI.U32 R3, R3, R11, R2 ;  /* 0x0000000b03037227 */ /* 0x000fcc00078e0002 */
[----:B------:R-:W-:-:S04]  /*0170*/  IMAD.HI.U32 R3, R3, R4, RZ ;  /* 0x0000000403037227 */ /* 0x000fc800078e00ff */
[----:B------:R-:W-:-:S04]  /*0180*/  IMAD.MOV R6, RZ, RZ, -R3 ;  /* 0x000000ffff067224 */ /* 0x000fc800078e0a03 */
[----:B------:R-:W-:-:S05]  /*0190*/  IMAD R2, R7, R6, R4 ;  /* 0x0000000607027224 */ /* 0x000fca00078e0204 */
[----:B------:R-:W-:-:S13]  /*01a0*/  ISETP.GT.U32.AND P2, PT, R7, R2, PT ;  /* 0x000000020700720c */ /* 0x000fda0003f44070 */
[----:B------:R-:W-:Y:S01]  /*01b0*/  @!P2 IMAD.IADD R2, R2, 0x1, -R7 ;  /* 0x000000010202a824 */ /* 0x000fe200078e0a07 */
[----:B------:R-:W-:Y:S02]  /*01c0*/  @!P2 IADD3 R3, PT, PT, R3, 0x1, RZ ;  /* 0x000000010303a810 */ /* 0x000fe40007ffe0ff */
[----:B------:R-:W-:Y:S02]  /*01d0*/  ISETP.NE.AND P2, PT, R9, RZ, PT ;  /* 0x000000ff0900720c */ /* 0x000fe40003f45270 */
[----:B------:R-:W-:-:S13]  /*01e0*/  ISETP.GE.U32.AND P0, PT, R2, R7, PT ;  /* 0x000000070200720c */ /* 0x000fda0003f06070 */
[----:B------:R-:W-:-:S05]  /*01f0*/  @P0 VIADD R3, R3, 0x1 ;  /* 0x0000000103030836 */ /* 0x000fca0000000000 */
[----:B------:R-:W-:Y:S02]  /*0200*/  @!P1 IADD3 R3, PT, PT, -R3, RZ, RZ ;  /* 0x000000ff03039210 */ /* 0x000fe40007ffe1ff */
[----:B------:R-:W-:-:S04]  /*0210*/  @!P2 LOP3.LUT R3, RZ, R9, RZ, 0x33, !PT ;  /* 0x00000009ff03a212 */ /* 0x000fc800078e33ff */
[----:B------:R-:W-:-:S04]  /*0220*/  IADD3 R0, PT, PT, -R3, UR5, RZ ;  /* 0x0000000503007c10 */ /* 0x000fc8000fffe1ff */
[----:B------:R-:W-:-:S04]  /*0230*/  ISETP.GE.AND P0, PT, R5, R0, PT ;  /* 0x000000000500720c */ /* 0x000fc80003f06270 */
[----:B------:R-:W-:-:S13]  /*0240*/  ISETP.LE.OR P0, PT, R5, R3, P0 ;  /* 0x000000030500720c */ /* 0x000fda0000703670 */
[----:B------:R-:W-:Y:S05]  /*0250*/  @P0 EXIT ;  /* 0x000000000000094d */ /* 0x000fea0003800000 */
[----:B------:R-:W0:Y:S01]  /*0260*/  LDC.64 R2, c[0x0][0x380] ;  /* 0x0000e000ff027b82 */ /* 0x000e220000000a00 */
[----:B------:R-:W1:Y:S01]  /*0270*/  LDCU.64 UR4, c[0x0][0x358] ;  /* 0x00006b00ff0477ac */ /* 0x000e620008000a00 */
[----:B0-----:R-:W-:-:S05]  /*0280*/  IMAD.WIDE R2, R5, 0x8, R2 ;  /* 0x0000000805027825 */ /* 0x001fca00078e0202 */
[----:B-1----:R-:W-:Y:S01]  /*0290*/  STG.E.64 desc[UR4][R2.64], RZ ;  /* 0x000000ff02007986 */ /* 0x002fe2000c101b04 */
[----:B------:R-:W-:Y:S05]  /*02a0*/  EXIT ;  /* 0x000000000000794d */ /* 0x000fea0003800000 */
.L_x_29:
        /* <DEDUP_REMOVED lines=13> */
.L_x_50:


//--------------------- .text._Z9dftKernelPKfP9Complessoi --------------------------
	.section	.text._Z9dftKernelPKfP9Complessoi,"ax",@progbits
	.align	128
        .global         _Z9dftKernelPKfP9Complessoi
        .type           _Z9dftKernelPKfP9Complessoi,@function
        .size           _Z9dftKernelPKfP9Complessoi,(.L_x_48 - _Z9dftKernelPKfP9Complessoi)
        .other          _Z9dftKernelPKfP9Complessoi,@"STO_CUDA_ENTRY STV_DEFAULT"
_Z9dftKernelPKfP9Complessoi:
.text._Z9dftKernelPKfP9Complessoi:
        /* <DEDUP_REMOVED lines=9> */
[----:B------:R-:W-:Y:S01]  /*0090*/  UISETP.GE.AND UP0, UPT, UR10, 0x1, UPT ;  /* 0x000000010a00788c */ /* 0x000fe2000bf06270 */
[----:B------:R-:W-:Y:S01]  /*00a0*/  CS2R R6, SRZ ;  /* 0x0000000000067805 */ /* 0x000fe2000001ff00 */
[----:B------:R-:W0:Y:S07]  /*00b0*/  LDCU.64 UR6, c[0x0][0x358] ;  /* 0x00006b00ff0677ac */ /* 0x000e2e0008000a00 */
        /* <DEDUP_REMOVED lines=22> */
[----:B0-----:R-:W-:Y:S05]  /*0220*/  CALL.REL.NOINC `($__internal_2_$__cuda_sm20_div_rn_f64_full) ;  /* 0x0000000800bc7944 */ /* 0x001fea0003c00000 */
[----:B------:R-:W-:Y:S02]  /*0230*/  IMAD.MOV.U32 R2, RZ, RZ, R12 ;  /* 0x000000ffff027224 */ /* 0x000fe400078e000c */
[----:B------:R-:W-:-:S07]  /*0240*/  IMAD.MOV.U32 R3, RZ, RZ, R13 ;  /* 0x000000ffff037224 */ /* 0x000fce00078e000d */
.L_x_32:
[----:B0-----:R-:W-:Y:S05]  /*0250*/  BSYNC.RECONVERGENT B0 ;  /* 0x0000000000007941 */ /* 0x001fea0003800200 */
.L_x_31:
[----:B------:R0:W1:Y:S01]  /*0260*/  F2F.F32.F64 R13, R2 ;  /* 0x00000002000d7310 */ /* 0x0000620000301000 */
[----:B------:R-:W-:Y:S01]  /*0270*/  IMAD.MOV.U32 R12, RZ, RZ, RZ ;  /* 0x000000ffff0c7224 */ /* 0x000fe200078e00ff */
[----:B------:R-:W-:-:S07]  /*0280*/  CS2R R6, SRZ ;  /* 0x0000000000067805 */ /* 0x000fce000001ff00 */
.L_x_39:
[----:B------:R-:W-:Y:S01]  /*0290*/  I2FP.F32.U32 R0, R12 ;  /* 0x0000000c00007245 */ /* 0x000fe20000201000 */
[----:B0-----:R-:W0:Y:S04]  /*02a0*/  LDC.64 R2, c[0x0][0x380] ;  /* 0x0000e000ff027b82 */ /* 0x001e280000000a00 */
[----:B-1----:R-:W-:-:S04]  /*02b0*/  FMUL R15, R13, R0 ;  /* 0x000000000d0f7220 */ /* 0x002fc80000400000 */
[----:B------:R-:W-:-:S06]  /*02c0*/  FMUL R0, R15, 0.63661974668502807617 ;  /* 0x3f22f9830f007820 */ /* 0x000fcc0000400000 */
[----:B------:R-:W1:Y:S01]  /*02d0*/  F2I.NTZ R0, R0 ;  /* 0x0000000000007305 */ /* 0x000e620000203100 */
[----:B------:R-:W-:Y:S01]  /*02e0*/  FSETP.GE.AND P0, PT, |R15|, 105615, PT ;  /* 0x47ce47800f00780b */ /* 0x000fe20003f06200 */
[----:B------:R-:W-:Y:S01]  /*02f0*/  BSSY.RECONVERGENT B0, `(.L_x_33) ;  /* 0x0000041000007945 */ /* 0x000fe20003800200 */
[----:B0-----:R-:W-:Y:S01]  /*0300*/  IMAD.WIDE.U32 R2, R12, 0x4, R2 ;  /* 0x000000040c027825 */ /* 0x001fe200078e0002 */
[----:B-1----:R-:W-:-:S04]  /*0310*/  I2FP.F32.S32 R18, R0 ;  /* 0x0000000000127245 */ /* 0x002fc80000201400 */
[----:B------:R0:W5:Y:S01]  /*0320*/  LDG.E R9, desc[UR6][R2.64] ;  /* 0x0000000602097981 */ /* 0x000162000c1e1900 */
[----:B------:R-:W-:Y:S02]  /*0330*/  IMAD.MOV.U32 R19, RZ, RZ, R0 ;  /* 0x000000ffff137224 */ /* 0x000fe400078e0000 */
[----:B------:R-:W-:-:S04]  /*0340*/  FFMA R11, R18, -1.5707962512969970703, R15 ;  /* 0xbfc90fda120b7823 */ /* 0x000fc8000000000f */
[----:B------:R-:W-:-:S04]  /*0350*/  FFMA R11, R18, -7.5497894158615963534e-08, R11 ;  /* 0xb3a22168120b7823 */ /* 0x000fc8000000000b */
[----:B------:R-:W-:-:S04]  /*0360*/  FFMA R18, R18, -5.3903029534742383927e-15, R11 ;  /* 0xa7c234c512127823 */ /* 0x000fc8000000000b */
[----:B0-----:R-:W-:Y:S01]  /*0370*/  IMAD.MOV.U32 R2, RZ, RZ, R18 ;  /* 0x000000ffff027224 */ /* 0x001fe200078e0012 */
[----:B------:R-:W-:Y:S06]  /*0380*/  @!P0 BRA `(.L_x_34) ;  /* 0x0000000000dc8947 */ /* 0x000fec0003800000 */
[----:B------:R-:W-:-:S13]  /*0390*/  FSETP.NEU.AND P0, PT, |R15|, +INF , PT ;  /* 0x7f8000000f00780b */ /* 0x000fda0003f0d200 */
[----:B------:R-:W-:Y:S01]  /*03a0*/  @!P0 FMUL R2, RZ, R15 ;  /* 0x0000000fff028220 */ /* 0x000fe20000400000 */
[----:B------:R-:W-:Y:S01]  /*03b0*/  @!P0 IMAD.MOV.U32 R0, RZ, RZ, RZ ;  /* 0x000000ffff008224 */ /* 0x000fe200078e00ff */
[----:B------:R-:W-:Y:S06]  /*03c0*/  @!P0 BRA `(.L_x_34) ;  /* 0x0000000000cc8947 */ /* 0x000fec0003800000 */
[----:B------:R-:W-:Y:S01]  /*03d0*/  IMAD.SHL.U32 R2, R15, 0x100, RZ ;  /* 0x000001000f027824 */ /* 0x000fe200078e00ff */
[----:B------:R-:W0:Y:S01]  /*03e0*/  LDCU.64 UR8, c[0x4][URZ] ;  /* 0x01000000ff0877ac */ /* 0x000e220008000a00 */
[----:B------:R-:W-:Y:S02]  /*03f0*/  IMAD.MOV.U32 R8, RZ, RZ, RZ ;  /* 0x000000ffff087224 */ /* 0x000fe400078e00ff */
[----:B------:R-:W-:Y:S01]  /*0400*/  IMAD.MOV.U32 R0, RZ, RZ, R1 ;  /* 0x000000ffff007224 */ /* 0x000fe200078e0001 */
[----:B------:R-:W-:Y:S01]  /*0410*/  LOP3.LUT R21, R2, 0x80000000, RZ, 0xfc, !PT ;  /* 0x8000000002157812 */ /* 0x000fe200078efcff */
[----:B------:R-:W-:Y:S01]  /*0420*/  UMOV UR5, URZ ;  /* 0x000000ff00057c82 */ /* 0x000fe20008000000 */
[----:B------:R-:W-:-:S05]  /*0430*/  UMOV UR4, URZ ;  /* 0x000000ff00047c82 */ /* 0x000fca0008000000 */
.L_x_35:
[----:B0-----:R-:W-:Y:S02]  /*0440*/  IMAD.U32 R10, RZ, RZ, UR8 ;  /* 0x00000008ff0a7e24 */ /* 0x001fe4000f8e00ff */
        /* <DEDUP_REMOVED lines=10> */
[----:B0-----:R-:W-:Y:S01]  /*04f0*/  VIADD R0, R0, 0x4 ;  /* 0x0000000400007836 */ /* 0x001fe20000000000 */
        /* <DEDUP_REMOVED lines=24> */
[----:B------:R-:W1:Y:S01]  /*0680*/  I2F.F64.S64 R10, R10 ;  /* 0x0000000a000a7312 */ /* 0x000e620000301c00 */
[----:B------:R-:W-:Y:S02]  /*0690*/  LEA.HI R0, R2, R3, RZ, 0x1 ;  /* 0x0000000302007211 */ /* 0x000fe400078f08ff */
[----:B------:R-:W-:-:S03]  /*06a0*/  ISETP.GE.AND P1, PT, R4, RZ, PT ;  /* 0x000000ff0400720c */ /* 0x000fc60003f26270 */
[----:B------:R-:W-:-:S04]  /*06b0*/  IMAD.MOV R2, RZ, RZ, -R0 ;  /* 0x000000ffff027224 */ /* 0x000fc800078e0a00 */
[----:B------:R-:W-:Y:S01]  /*06c0*/  @!P0 IMAD.MOV.U32 R0, RZ, RZ, R2 ;  /* 0x000000ffff008224 */ /* 0x000fe200078e0002 */
[----:B-1----:R-:W-:-:S10]  /*06d0*/  DMUL R16, R10, UR4 ;  /* 0x000000040a107c28 */ /* 0x002fd40008000000 */
[----:B------:R-:W1:Y:S02]  /*06e0*/  F2F.F32.F64 R16, R16 ;  /* 0x0000001000107310 */ /* 0x000e640000301000 */
[----:B01----:R-:W-:-:S07]  /*06f0*/  FSEL R2, -R16, R16, !P1 ;  /* 0x0000001010027208 */ /* 0x003fce0004800100 */
.L_x_34:
[----:B------:R-:W-:Y:S05]  /*0700*/  BSYNC.RECONVERGENT B0 ;  /* 0x0000000000007941 */ /* 0x000fea0003800200 */
.L_x_33:
[----:B------:R-:W-:Y:S02]  /*0710*/  IMAD.MOV.U32 R14, RZ, RZ, 0x37cbac00 ;  /* 0x37cbac00ff0e7424 */ /* 0x000fe400078e00ff */
[----:B------:R-:W-:Y:S01]  /*0720*/  FMUL R3, R2, R2 ;  /* 0x0000000202037220 */ /* 0x000fe20000400000 */
[----:B------:R-:W-:Y:S01]  /*0730*/  LOP3.LUT R8, R0, 0x1, RZ, 0xc0, !PT ;  /* 0x0000000100087812 */ /* 0x000fe200078ec0ff */
[----:B------:R-:W-:Y:S01]  /*0740*/  IMAD.MOV.U32 R16, RZ, RZ, 0x3c0885e4 ;  /* 0x3c0885e4ff107424 */ /* 0x000fe200078e00ff */
[----:B------:R-:W-:Y:S01]  /*0750*/  BSSY.RECONVERGENT B0, `(.L_x_36) ;  /* 0x0000045000007945 */ /* 0x000fe20003800200 */
[----:B------:R-:W-:Y:S01]  /*0760*/  FFMA R4, R3, R14, -0.0013887860113754868507 ;  /* 0xbab607ed03047423 */ /* 0x000fe2000000000e */
[----:B------:R-:W-:Y:S01]  /*0770*/  ISETP.NE.U32.AND P0, PT, R8, 0x1, PT ;  /* 0x000000010800780c */ /* 0x000fe20003f05070 */
[----:B------:R-:W-:Y:S02]  /*0780*/  VIADD R0, R0, 0x1 ;  /* 0x0000000100007836 */ /* 0x000fe40000000000 */
[----:B------:R-:W-:Y:S01]  /*0790*/  IMAD.MOV.U32 R17, RZ, RZ, 0x3e2aaaa8 ;  /* 0x3e2aaaa8ff117424 */ /* 0x000fe200078e00ff */
[----:B------:R-:W-:-:S02]  /*07a0*/  FSEL R4, R4, -0.00019574658654164522886, P0 ;  /* 0xb94d415304047808 */ /* 0x000fc40000000000 */
[----:B------:R-:W-:Y:S02]  /*07b0*/  FSEL R8, R16, 0.041666727513074874878, !P0 ;  /* 0x3d2aaabb10087808 */ /* 0x000fe40004000000 */
[----:B------:R-:W-:Y:S02]  /*07c0*/  LOP3.LUT P1, RZ, R0, 0x2, RZ, 0xc0, !PT ;  /* 0x0000000200ff7812 */ /* 0x000fe4000782c0ff */
[----:B------:R-:W-:Y:S01]  /*07d0*/  FSEL R0, R2, 1, !P0 ;  /* 0x3f80000002007808 */ /* 0x000fe20004000000 */
[----:B------:R-:W-:Y:S01]  /*07e0*/  FFMA R4, R3, R4, R8 ;  /* 0x0000000403047223 */ /* 0x000fe20000000008 */
[----:B------:R-:W-:Y:S02]  /*07f0*/  FSEL R21, -R17, -0.4999999701976776123, !P0 ;  /* 0xbeffffff11157808 */ /* 0x000fe40004000100 */
[----:B------:R-:W-:Y:S01]  /*0800*/  FSETP.GE.AND P0, PT, |R15|, 105615, PT ;  /* 0x47ce47800f00780b */ /* 0x000fe20003f06200 */
[C---:B------:R-:W-:Y:S02]  /*0810*/  FFMA R11, R3.reuse, R0, RZ ;  /* 0x00000000030b7223 */ /* 0x040fe400000000ff */
[----:B------:R-:W-:-:S04]  /*0820*/  FFMA R4, R3, R4, R21 ;  /* 0x0000000403047223 */ /* 0x000fc80000000015 */
[----:B------:R-:W-:-:S04]  /*0830*/  FFMA R0, R11, R4, R0 ;  /* 0x000000040b007223 */ /* 0x000fc80000000000 */
[----:B------:R-:W-:-:S04]  /*0840*/  @P1 FADD R0, RZ, -R0 ;  /* 0x80000000ff001221 */ /* 0x000fc80000000000 */
[----:B-----5:R-:W-:Y:S01]  /*0850*/  FFMA R6, R9, R0, R6 ;  /* 0x0000000009067223 */ /* 0x020fe20000000006 */
[----:B------:R-:W-:Y:S06]  /*0860*/  @!P0 BRA `(.L_x_37) ;  /* 0x0000000000cc8947 */ /* 0x000fec0003800000 */
[----:B------:R-:W-:-:S13]  /*0870*/  FSETP.NEU.AND P0, PT, |R15|, +INF , PT ;  /* 0x7f8000000f00780b */ /* 0x000fda0003f0d200 */
[----:B------:R-:W-:Y:S01]  /*0880*/  @!P0 FMUL R18, RZ, R15 ;  /* 0x0000000fff128220 */ /* 0x000fe20000400000 */
[----:B------:R-:W-:Y:S01]  /*0890*/  @!P0 IMAD.MOV.U32 R19, RZ, RZ, RZ ;  /* 0x000000ffff138224 */ /* 0x000fe200078e00ff */
[----:B------:R-:W-:Y:S06]  /*08a0*/  @!P0 BRA `(.L_x_37) ;  /* 0x0000000000bc8947 */ /* 0x000fec0003800000 */
[----:B------:R-:W0:Y:S01]  /*08b0*/  LDC.64 R2, c[0x4][RZ] ;  /* 0x01000000ff027b82 */ /* 0x000e220000000a00 */
[----:B------:R-:W-:Y:S01]  /*08c0*/  IMAD.SHL.U32 R4, R15, 0x100, RZ ;  /* 0x000001000f047824 */ /* 0x000fe200078e00ff */
[----:B------:R-:W-:Y:S01]  /*08d0*/  UMOV UR4, URZ ;  /* 0x000000ff00047c82 */ /* 0x000fe20008000000 */
[----:B------:R-:W-:Y:S02]  /*08e0*/  IMAD.MOV.U32 R8, RZ, RZ, RZ ;  /* 0x000000ffff087224 */ /* 0x000fe400078e00ff */
[----:B------:R-:W-:Y:S01]  /*08f0*/  IMAD.MOV.U32 R0, RZ, RZ, RZ ;  /* 0x000000ffff007224 */ /* 0x000fe200078e00ff */
[----:B------:R-:W-:-:S07]  /*0900*/  LOP3.LUT R23, R4, 0x80000000, RZ, 0xfc, !PT ;  /* 0x8000000004177812 */ /* 0x000fce00078efcff */
.L_x_38:
[----:B0-----:R-:W-:-:S05]  /*0910*/  IMAD.WIDE.U32 R18, R0, 0x4, R2 ;  /* 0x0000000400127825 */ /* 0x001fca00078e0002 */
[----:B------:R-:W2:Y:S01]  /*0920*/  LDG.E.CONSTANT R10, desc[UR6][R18.64] ;  /* 0x00000006120a7981 */ /* 0x000ea2000c1e9900 */
[C---:B-1----:R-:W-:Y:S02]  /*0930*/  IMAD R4, R0.reuse, 0x4, R1 ;  /* 0x0000000400047824 */ /* 0x042fe400078e0201 */
[----:B------:R-:W-:-:S05]  /*0940*/  VIADD R0, R0, 0x1 ;  /* 0x0000000100007836 */ /* 0x000fca0000000000 */
[----:B------:R-:W-:Y:S01]  /*0950*/  ISETP.NE.AND P0, PT, R0, 0x6, PT ;  /* 0x000000060000780c */ /* 0x000fe20003f05270 */
[----:B--2---:R-:W-:-:S03]  /*0960*/  IMAD.WIDE.U32 R10, R10, R23, RZ ;  /* 0x000000170a0a7225 */ /* 0x004fc600078e00ff */
[----:B------:R-:W-:-:S04]  /*0970*/  IADD3 R21, P1, PT, R10, R8, RZ ;  /* 0x000000080a157210 */ /* 0x000fc80007f3e0ff */
[----:B------:R-:W-:Y:S01]  /*0980*/  IADD3.X R8, PT, PT, R11, UR4, RZ, P1, !PT ;  /* 0x000000040b087c10 */ /* 0x000fe20008ffe4ff */
[----:B------:R1:W-:Y:S04]  /*0990*/  STL [R4], R21 ;  /* 0x0000001504007387 */ /* 0x0003e80000100800 */
[----:B------:R-:W-:Y:S05]  /*09a0*/  @P0 BRA `(.L_x_38) ;  /* 0xfffffffc00d80947 */ /* 0x000fea000383ffff */
[----:B-1----:R-:W-:Y:S01]  /*09b0*/  SHF.R.U32.HI R4, RZ, 0x17, R15 ;  /* 0x00000017ff047819 */ /* 0x002fe2000001160f */
        /* <DEDUP_REMOVED lines=25> */
[----:B------:R-:W1:Y:S01]  /*0b50*/  I2F.F64.S64 R10, R10 ;  /* 0x0000000a000a7312 */ /* 0x000e620000301c00 */
[----:B------:R-:W-:Y:S01]  /*0b60*/  ISETP.GE.AND P0, PT, R15, RZ, PT ;  /* 0x000000ff0f00720c */ /* 0x000fe20003f06270 */
[----:B-1----:R-:W-:-:S10]  /*0b70*/  DMUL R20, R10, UR4 ;  /* 0x000000040a147c28 */ /* 0x002fd40008000000 */
[----:B------:R-:W1:Y:S02]  /*0b80*/  F2F.F32.F64 R20, R20 ;  /* 0x0000001400147310 */ /* 0x000e640000301000 */
[----:B01----:R-:W-:-:S07]  /*0b90*/  FSEL R18, -R20, R20, !P0 ;  /* 0x0000001414127208 */ /* 0x003fce0004000100 */
.L_x_37:
[----:B------:R-:W-:Y:S05]  /*0ba0*/  BSYNC.RECONVERGENT B0 ;  /* 0x0000000000007941 */ /* 0x000fea0003800200 */
.L_x_36:
[----:B------:R-:W0:Y:S01]  /*0bb0*/  LDCU UR4, c[0x0][0x390] ;  /* 0x00007200ff0477ac */ /* 0x000e220008000800 */
[----:B------:R-:W-:Y:S01]  /*0bc0*/  FMUL R3, R18, R18 ;  /* 0x0000001212037220 */ /* 0x000fe20000400000 */
[C---:B------:R-:W-:Y:S01]  /*0bd0*/  LOP3.LUT R0, R19.reuse, 0x1, RZ, 0xc0, !PT ;  /* 0x0000000113007812 */ /* 0x040fe200078ec0ff */
[----:B------:R-:W-:Y:S01]  /*0be0*/  VIADD R12, R12, 0x1 ;  /* 0x000000010c0c7836 */ /* 0x000fe20000000000 */
[----:B------:R-:W-:Y:S01]  /*0bf0*/  LOP3.LUT P1, RZ, R19, 0x2, RZ, 0xc0, !PT ;  /* 0x0000000213ff7812 */ /* 0x000fe2000782c0ff */
[----:B------:R-:W-:Y:S01]  /*0c00*/  FFMA R14, R3, R14, -0.0013887860113754868507 ;  /* 0xbab607ed030e7423 */ /* 0x000fe2000000000e */
[----:B------:R-:W-:-:S04]  /*0c10*/  ISETP.NE.U32.AND P0, PT, R0, 0x1, PT ;  /* 0x000000010000780c */ /* 0x000fc80003f05070 */
[----:B------:R-:W-:Y:S02]  /*0c20*/  FSEL R16, R16, 0.041666727513074874878, P0 ;  /* 0x3d2aaabb10107808 */ /* 0x000fe40000000000 */
[----:B------:R-:W-:Y:S02]  /*0c30*/  FSEL R14, R14, -0.00019574658654164522886, !P0 ;  /* 0xb94d41530e0e7808 */ /* 0x000fe40004000000 */
[----:B------:R-:W-:Y:S02]  /*0c40*/  FSEL R17, -R17, -0.4999999701976776123, P0 ;  /* 0xbeffffff11117808 */ /* 0x000fe40000000100 */
[----:B------:R-:W-:Y:S01]  /*0c50*/  FSEL R0, R18, 1, P0 ;  /* 0x3f80000012007808 */ /* 0x000fe20000000000 */
[----:B------:R-:W-:Y:S01]  /*0c60*/  FFMA R14, R3, R14, R16 ;  /* 0x0000000e030e7223 */ /* 0x000fe20000000010 */
[----:B0-----:R-:W-:-:S03]  /*0c70*/  ISETP.NE.AND P0, PT, R12, UR4, PT ;  /* 0x000000040c007c0c */ /* 0x001fc6000bf05270 */
[C---:B------:R-:W-:Y:S01]  /*0c80*/  FFMA R14, R3.reuse, R14, R17 ;  /* 0x0000000e030e7223 */ /* 0x040fe20000000011 */
[----:B------:R-:W-:-:S04]  /*0c90*/  FFMA R3, R3, R0, RZ ;  /* 0x0000000003037223 */ /* 0x000fc800000000ff */
[----:B------:R-:W-:-:S04]  /*0ca0*/  FFMA R0, R3, R14, R0 ;  /* 0x0000000e03007223 */ /* 0x000fc80000000000 */
[----:B------:R-:W-:-:S04]  /*0cb0*/  @P1 FADD R0, RZ, -R0 ;  /* 0x80000000ff001221 */ /* 0x000fc80000000000 */
[----:B------:R-:W-:Y:S01]  /*0cc0*/  FFMA R7, -R9, R0, R7 ;  /* 0x0000000009077223 */ /* 0x000fe20000000107 */
[----:B------:R-:W-:Y:S06]  /*0cd0*/  @P0 BRA `(.L_x_39) ;  /* 0xfffffff4006c0947 */ /* 0x000fec000383ffff */
.L_x_30:
[----:B------:R-:W1:Y:S02]  /*0ce0*/  LDC.64 R2, c[0x0][0x388] ;  /* 0x0000e200ff027b82 */ /* 0x000e640000000a00 */
[----:B-1----:R-:W-:-:S05]  /*0cf0*/  IMAD.WIDE R2, R5, 0x8, R2 ;  /* 0x0000000805027825 */ /* 0x002fca00078e0202 */
[----:B0-----:R-:W-:Y:S01]  /*0d00*/  STG.E.64 desc[UR6][R2.64], R6 ;  /* 0x0000000602007986 */ /* 0x001fe2000c101b06 */
[----:B------:R-:W-:Y:S05]  /*0d10*/  EXIT ;  /* 0x000000000000794d */ /* 0x000fea0003800000 */
        .weak           $__internal_2_$__cuda_sm20_div_rn_f64_full
        .type           $__internal_2_$__cuda_sm20_div_rn_f64_full,@function
        .size           $__internal_2_$__cuda_sm20_div_rn_f64_full,(.L_x_48 - $__internal_2_$__cuda_sm20_div_rn_f64_full)
$__internal_2_$__cuda_sm20_div_rn_f64_full:
[C---:B------:R-:W-:Y:S01]  /*0d20*/  FSETP.GEU.AND P0, PT, |R7|.reuse, 1.469367938527859385e-39, PT ;  /* 0x001000000700780b */ /* 0x040fe20003f0e200 */
[----:B------:R-:W-:Y:S01]  /*0d30*/  IMAD.MOV.U32 R14, RZ, RZ, 0x1 ;  /* 0x00000001ff0e7424 */ /* 0x000fe200078e00ff */
[----:B------:R-:W-:Y:S01]  /*0d40*/  LOP3.LUT R2, R7, 0x800fffff, RZ, 0xc0, !PT ;  /* 0x800fffff07027812 */ /* 0x000fe200078ec0ff */
[----:B------:R-:W-:Y:S01]  /*0d50*/  IMAD.MOV.U32 R12, RZ, RZ, 0x1ca00000 ;  /* 0x1ca00000ff0c7424 */ /* 0x000fe200078e00ff */
[C---:B------:R-:W-:Y:S01]  /*0d60*/  FSETP.GEU.AND P2, PT, |R9|.reuse, 1.469367938527859385e-39, PT ;  /* 0x001000000900780b */ /* 0x040fe20003f4e200 */
[----:B------:R-:W-:Y:S01]  /*0d70*/  BSSY.RECONVERGENT B1, `(.L_x_40) ;  /* 0x0000053000017945 */ /* 0x000fe20003800200 */
[----:B------:R-:W-:Y:S01]  /*0d80*/  LOP3.LUT R3, R2, 0x3ff00000, RZ, 0xfc, !PT ;  /* 0x3ff0000002037812 */ /* 0x000fe200078efcff */
[----:B------:R-:W-:Y:S01]  /*0d90*/  IMAD.MOV.U32 R2, RZ, RZ, R6 ;  /* 0x000000ffff027224 */ /* 0x000fe200078e0006 */
[----:B------:R-:W-:Y:S02]  /*0da0*/  LOP3.LUT R4, R9, 0x7ff00000, RZ, 0xc0, !PT ;  /* 0x7ff0000009047812 */ /* 0x000fe400078ec0ff */
[----:B------:R-:W-:-:S03]  /*0db0*/  LOP3.LUT R13, R7, 0x7ff00000, RZ, 0xc0, !PT ;  /* 0x7ff00000070d7812 */ /* 0x000fc600078ec0ff */
[----:B------:R-:W-:Y:S01]  /*0dc0*/  @!P0 DMUL R2, R6, 8.98846567431157953865e+307 ;  /* 0x7fe0000006028828 */ /* 0x000fe20000000000 */
[C---:B------:R-:W-:Y:S01]  /*0dd0*/  ISETP.GE.U32.AND P1, PT, R4.reuse, R13, PT ;  /* 0x0000000d0400720c */ /* 0x040fe20003f26070 */
[----:B------:R-:W-:Y:S02]  /*0de0*/  IMAD.MOV.U32 R21, RZ, RZ, R4 ;  /* 0x000000ffff157224 */ /* 0x000fe400078e0004 */
[----:B------:R-:W-:Y:S01]  /*0df0*/  @!P2 LOP3.LUT R17, R7, 0x7ff00000, RZ, 0xc0, !PT ;  /* 0x7ff000000711a812 */ /* 0x000fe200078ec0ff */
[----:B------:R-:W-:Y:S01]  /*0e00*/  @!P2 IMAD.MOV.U32 R16, RZ, RZ, RZ ;  /* 0x000000ffff10a224 */ /* 0x000fe200078e00ff */
[----:B------:R-:W0:Y:S01]  /*0e10*/  MUFU.RCP64H R15, R3 ;  /* 0x00000003000f7308 */ /* 0x000e220000001800 */
[----:B------:R-:W-:Y:S01]  /*0e20*/  IMAD.MOV.U32 R20, RZ, RZ, R13 ;  /* 0x000000ffff147224 */ /* 0x000fe200078e000d */
[----:B------:R-:W-:Y:S02]  /*0e30*/  @!P2 ISETP.GE.U32.AND P3, PT, R4, R17, PT ;  /* 0x000000110400a20c */ /* 0x000fe40003f66070 */
[----:B------:R-:W-:-:S02]  /*0e40*/  @!P0 LOP3.LUT R20, R3, 0x7ff00000, RZ, 0xc0, !PT ;  /* 0x7ff0000003148812 */ /* 0x000fc400078ec0ff */
[----:B------:R-:W-:-:S03]  /*0e50*/  @!P2 SEL R17, R12, 0x63400000, !P3 ;  /* 0x634000000c11a807 */ /* 0x000fc60005800000 */
[----:B------:R-:W-:Y:S01]  /*0e60*/  VIADD R22, R20, 0xffffffff ;  /* 0xffffffff14167836 */ /* 0x000fe20000000000 */
        /* <DEDUP_REMOVED lines=10> */
[----:B------:R-:W-:-:S05]  /*0f10*/  DFMA R14, R14, R18, R14 ;  /* 0x000000120e0e722b */ /* 0x000fca000000000e */
[----:B------:R-:W-:-:S03]  /*0f20*/  @!P2 LOP3.LUT R21, R11, 0x7ff00000, RZ, 0xc0, !PT ;  /* 0x7ff000000b15a812 */ /* 0x000fc600078ec0ff */
[----:B------:R-:W-:Y:S02]  /*0f30*/  DMUL R16, R14, R10 ;  /* 0x0000000a0e107228 */ /* 0x000fe40000000000 */
[----:B------:R-:W-:-:S05]  /*0f40*/  VIADD R13, R21, 0xffffffff ;  /* 0xffffffff150d7836 */ /* 0x000fca0000000000 */
[----:B------:R-:W-:Y:S01]  /*0f50*/  ISETP.GT.U32.AND P0, PT, R13, 0x7feffffe, PT ;  /* 0x7feffffe0d00780c */ /* 0x000fe20003f04070 */
[----:B------:R-:W-:-:S03]  /*0f60*/  DFMA R18, R16, -R2, R10 ;  /* 0x800000021012722b */ /* 0x000fc6000000000a */
[----:B------:R-:W-:-:S05]  /*0f70*/  ISETP.GT.U32.OR P0, PT, R22, 0x7feffffe, P0 ;  /* 0x7feffffe1600780c */ /* 0x000fca0000704470 */
[----:B------:R-:W-:-:S08]  /*0f80*/  DFMA R14, R14, R18, R16 ;  /* 0x000000120e0e722b */ /* 0x000fd00000000010 */
        /* <DEDUP_REMOVED lines=28> */
.L_x_41:
        /* <DEDUP_REMOVED lines=16> */
.L_x_44:
[----:B------:R-:W-:Y:S01]  /*1250*/  LOP3.LUT R13, R7, 0x80000, RZ, 0xfc, !PT ;  /* 0x00080000070d7812 */ /* 0x000fe200078efcff */
[----:B------:R-:W-:Y:S01]  /*1260*/  IMAD.MOV.U32 R12, RZ, RZ, R6 ;  /* 0x000000ffff0c7224 */ /* 0x000fe200078e0006 */
[----:B------:R-:W-:Y:S06]  /*1270*/  BRA `(.L_x_42) ;  /* 0x0000000000087947 */ /* 0x000fec0003800000 */
.L_x_43:
[----:B------:R-:W-:Y:S01]  /*1280*/  LOP3.LUT R13, R9, 0x80000, RZ, 0xfc, !PT ;  /* 0x00080000090d7812 */ /* 0x000fe200078efcff */
[----:B------:R-:W-:-:S07]  /*1290*/  IMAD.MOV.U32 R12, RZ, RZ, R8 ;  /* 0x000000ffff0c7224 */ /* 0x000fce00078e0008 */
.L_x_42:
[----:B------:R-:W-:Y:S05]  /*12a0*/  BSYNC.RECONVERGENT B1 ;  /* 0x0000000000017941 */ /* 0x000fea0003800200 */
.L_x_40:
[----:B------:R-:W-:Y:S02]  /*12b0*/  IMAD.MOV.U32 R2, RZ, RZ, R0 ;  /* 0x000000ffff027224 */ /* 0x000fe400078e0000 */
[----:B------:R-:W-:-:S04]  /*12c0*/  IMAD.MOV.U32 R3, RZ, RZ, 0x0 ;  /* 0x00000000ff037424 */ /* 0x000fc800078e00ff */
[----:B------:R-:W-:Y:S05]  /*12d0*/  RET.REL.NODEC R2 `(_Z9dftKernelPKfP9Complessoi) ;  /* 0xffffffec02487950 */ /* 0x000fea0003c3ffff */
.L_x_45:
        /* <DEDUP_REMOVED lines=10> */
.L_x_48:


//--------------------- .nv.global.init           --------------------------
	.section	.nv.global.init,"aw",@progbits
	.align	4
.nv.global.init:
	.type		__cudart_i2opi_f,@object
	.size		__cudart_i2opi_f,(.L_0 - __cudart_i2opi_f)
__cudart_i2opi_f:
        /*0000*/ 	.byte	0x41, 0x90, 0x43, 0x3c, 0x99, 0x95, 0x62, 0xdb, 0xc0, 0xdd, 0x34, 0xf5, 0xd1, 0x57, 0x27, 0xfc
        /*0010*/ 	.byte	0x29, 0x15, 0x44, 0x4e, 0x6e, 0x83, 0xf9, 0xa2
.L_0:


//--------------------- .nv.shared.reserved.0     --------------------------
	.section	.nv.shared.reserved.0,"aw",@nobits
	.weak		__nv_reservedSMEM_offset_0_alias
	.size		__nv_reservedSMEM_offset_0_alias, 0, 64
	.other		__nv_reservedSMEM_offset_0_alias,@"STO_CUDA_RESERVED_SHARED STV_DEFAULT"
__nv_reservedSMEM_offset_0_alias:
	.zero		0
	.zero		64


//--------------------- .nv.constant0._Z10idftKernelPK9ComplessoPfi --------------------------
	.section	.nv.constant0._Z10idftKernelPK9ComplessoPfi,"a",@progbits
	.sectionflags	@""
	.align	4
.nv.constant0._Z10idftKernelPK9ComplessoPfi:
	.zero		916


//--------------------- .nv.constant0._Z6filtroP9Complessoiii --------------------------
	.section	.nv.constant0._Z6filtroP9Complessoiii,"a",@progbits
	.sectionflags	@""
	.align	4
.nv.constant0._Z6filtroP9Complessoiii:
	.zero		916


//--------------------- .nv.constant0._Z9dftKernelPKfP9Complessoi --------------------------
	.section	.nv.constant0._Z9dftKernelPKfP9Complessoi,"a",@progbits
	.sectionflags	@""
	.align	4
.nv.constant0._Z9dftKernelPKfP9Complessoi:
	.zero		916


//--------------------- SYMBOLS --------------------------

	.type		.nv.reservedSmem.offset0,@object
	.size		.nv.reservedSmem.offset0,0x4
